	.target	sm_90a

	.elftype	@"ET_EXEC"


//--------------------- .note.nv.tkinfo           --------------------------
	.section	.note.nv.tkinfo,"",@"SHT_NOTE"
	.sectionflags	@"SHF_NOTE_NV_TKINFO"
	.tkinfo
        /*0018*/ 	.word	0x00000002
        /*0030*/ 	.string	""
        /*0030*/ 	.string	"ptxas"
        /*0030*/ 	.string	"Cuda compilation tools, release 13.0, V13.0.88"
        /*0030*/ 	.string	"Build cuda_13.0.r13.0/compiler.36424714_0"
        /*0030*/ 	.string	"-arch sm_90a -m 64 "



//--------------------- .note.nv.cuinfo           --------------------------
	.section	.note.nv.cuinfo,"",@"SHT_NOTE"
	.sectionflags	@"SHF_NOTE_NV_CUINFO"
        /*0018*/ 	.short	0x0002
        /*001a*/ 	.short	0x005a
        /*001c*/ 	.short	0x0082
	.zero		2


//--------------------- .nv.info                  --------------------------
	.section	.nv.info,"",@"SHT_CUDA_INFO"
	.align	4


	//----- nvinfo : EIATTR_REGCOUNT
	.align		4
        /*0000*/ 	.byte	0x04, 0x2f
        /*0002*/ 	.short	(.L_15 - .L_14)
	.align		4
.L_14:
        /*0004*/ 	.word	index@(_ZN7cutlass13device_kernelINS_4gemm6kernel13GemmUniversalIN4cute5tupleIJiiiiEEENS1_10collective13CollectiveMmaINS1_34MainloopSm90TmaGmmaWarpSpecializedILi56ENS5_IJNS4_1CILi1EEESB_SB_EEENS1_32KernelTmaWarpSpecializedPingpongEEENS5_IJNSA_ILi64EEESF_NSA_ILi32EEEEEEaNS5_IJlSB_lEEEaSI_NS4_8TiledMMAINS4_8MMA_AtomIJNS4_4SM904GMMA26MMA_64x64x32_S32S8S8_SS_TNEEEENS4_6LayoutISC_NS5_IJNSA_ILi0EEESQ_SQ_EEEEENS5_IJNS4_10UnderscoreEST_ST_EEEEENS4_13SM90_TMA_LOADENS4_14ComposedLayoutINS4_7SwizzleILi1ELi4ELi3EEENS4_18smem_ptr_flag_bitsILi8EEENSP_INS5_IJNSA_ILi8EEESG_EEENS5_IJSG_SB_EEEEEEEvNS4_8identityESW_S16_vS17_EENS_8epilogue10collective6detail29Sm90TmaWarpSpecializedAdapterINS1A_15DefaultEpilogueIaSI_SI_NS19_6thread17LinearCombinationIaLi1EiiLNS1E_9ScaleType4KindE0ELNS_15FloatRoundStyleE2EaEENS1_15EpilogueDefaultEEEEEvvEEEEvNT_6ParamsE)
        /*0008*/ 	.word	0x000000a8


	//----- nvinfo : EIATTR_FRAME_SIZE
	.align		4
.L_15:
        /*000c*/ 	.byte	0x04, 0x11
        /*000e*/ 	.short	(.L_17 - .L_16)
	.align		4
.L_16:
        /*0010*/ 	.word	index@(_ZN7cutlass13device_kernelINS_4gemm6kernel13GemmUniversalIN4cute5tupleIJiiiiEEENS1_10collective13CollectiveMmaINS1_34MainloopSm90TmaGmmaWarpSpecializedILi56ENS5_IJNS4_1CILi1EEESB_SB_EEENS1_32KernelTmaWarpSpecializedPingpongEEENS5_IJNSA_ILi64EEESF_NSA_ILi32EEEEEEaNS5_IJlSB_lEEEaSI_NS4_8TiledMMAINS4_8MMA_AtomIJNS4_4SM904GMMA26MMA_64x64x32_S32S8S8_SS_TNEEEENS4_6LayoutISC_NS5_IJNSA_ILi0EEESQ_SQ_EEEEENS5_IJNS4_10UnderscoreEST_ST_EEEEENS4_13SM90_TMA_LOADENS4_14ComposedLayoutINS4_7SwizzleILi1ELi4ELi3EEENS4_18smem_ptr_flag_bitsILi8EEENSP_INS5_IJNSA_ILi8EEESG_EEENS5_IJSG_SB_EEEEEEEvNS4_8identityESW_S16_vS17_EENS_8epilogue10collective6detail29Sm90TmaWarpSpecializedAdapterINS1A_15DefaultEpilogueIaSI_SI_NS19_6thread17LinearCombinationIaLi1EiiLNS1E_9ScaleType4KindE0ELNS_15FloatRoundStyleE2EaEENS1_15EpilogueDefaultEEEEEvvEEEEvNT_6ParamsE)
        /*0014*/ 	.word	0x00000008


	//----- nvinfo : EIATTR_MIN_STACK_SIZE
	.align		4
.L_17:
        /*0018*/ 	.byte	0x04, 0x12
        /*001a*/ 	.short	(.L_19 - .L_18)
	.align		4
.L_18:
        /*001c*/ 	.word	index@(_ZN7cutlass13device_kernelINS_4gemm6kernel13GemmUniversalIN4cute5tupleIJiiiiEEENS1_10collective13CollectiveMmaINS1_34MainloopSm90TmaGmmaWarpSpecializedILi56ENS5_IJNS4_1CILi1EEESB_SB_EEENS1_32KernelTmaWarpSpecializedPingpongEEENS5_IJNSA_ILi64EEESF_NSA_ILi32EEEEEEaNS5_IJlSB_lEEEaSI_NS4_8TiledMMAINS4_8MMA_AtomIJNS4_4SM904GMMA26MMA_64x64x32_S32S8S8_SS_TNEEEENS4_6LayoutISC_NS5_IJNSA_ILi0EEESQ_SQ_EEEEENS5_IJNS4_10UnderscoreEST_ST_EEEEENS4_13SM90_TMA_LOADENS4_14ComposedLayoutINS4_7SwizzleILi1ELi4ELi3EEENS4_18smem_ptr_flag_bitsILi8EEENSP_INS5_IJNSA_ILi8EEESG_EEENS5_IJSG_SB_EEEEEEEvNS4_8identityESW_S16_vS17_EENS_8epilogue10collective6detail29Sm90TmaWarpSpecializedAdapterINS1A_15DefaultEpilogueIaSI_SI_NS19_6thread17LinearCombinationIaLi1EiiLNS1E_9ScaleType4KindE0ELNS_15FloatRoundStyleE2EaEENS1_15EpilogueDefaultEEEEEvvEEEEvNT_6ParamsE)
        /*0020*/ 	.word	0x00000008
.L_19:


//--------------------- .nv.compat                --------------------------
	.section	.nv.compat,"",@"SHT_CUDA_COMPAT_INFO"
	.align	4
        /*0000*/ 	.byte	0x02, 0x09, 0x01, 0x00, 0x02, 0x02, 0x04, 0x00, 0x02, 0x05, 0x05, 0x00, 0x03, 0x07, 0x01, 0x01
        /*0010*/ 	.byte	0x02, 0x03, 0x01, 0x00, 0x02, 0x06, 0x01, 0x00, 0x04, 0x0b, 0x08, 0x00, 0x00, 0x00, 0x00, 0x00
        /*0020*/ 	.byte	0x00, 0x00, 0x00, 0x00


//--------------------- .nv.info._ZN7cutlass13device_kernelINS_4gemm6kernel13GemmUniversalIN4cute5tupleIJiiiiEEENS1_10collective13CollectiveMmaINS1_34MainloopSm90TmaGmmaWarpSpecializedILi56ENS5_IJNS4_1CILi1EEESB_SB_EEENS1_32KernelTmaWarpSpecializedPingpongEEENS5_IJNSA_ILi64EEESF_NSA_ILi32EEEEEEaNS5_IJlSB_lEEEaSI_NS4_8TiledMMAINS4_8MMA_AtomIJNS4_4SM904GMMA26MMA_64x64x32_S32S8S8_SS_TNEEEENS4_6LayoutISC_NS5_IJNSA_ILi0EEESQ_SQ_EEEEENS5_IJNS4_10UnderscoreEST_ST_EEEEENS4_13SM90_TMA_LOADENS4_14ComposedLayoutINS4_7SwizzleILi1ELi4ELi3EEENS4_18smem_ptr_flag_bitsILi8EEENSP_INS5_IJNSA_ILi8EEESG_EEENS5_IJSG_SB_EEEEEEEvNS4_8identityESW_S16_vS17_EENS_8epilogue10collective6detail29Sm90TmaWarpSpecializedAdapterINS1A_15DefaultEpilogueIaSI_SI_NS19_6thread17LinearCombinationIaLi1EiiLNS1E_9ScaleType4KindE0ELNS_15FloatRoundStyleE2EaEENS1_15EpilogueDefaultEEEEEvvEEEEvNT_6ParamsE --------------------------
	.section	.nv.info._ZN7cutlass13device_kernelINS_4gemm6kernel13GemmUniversalIN4cute5tupleIJiiiiEEENS1_10collective13CollectiveMmaINS1_34MainloopSm90TmaGmmaWarpSpecializedILi56ENS5_IJNS4_1CILi1EEESB_SB_EEENS1_32KernelTmaWarpSpecializedPingpongEEENS5_IJNSA_ILi64EEESF_NSA_ILi32EEEEEEaNS5_IJlSB_lEEEaSI_NS4_8TiledMMAINS4_8MMA_AtomIJNS4_4SM904GMMA26MMA_64x64x32_S32S8S8_SS_TNEEEENS4_6LayoutISC_NS5_IJNSA_ILi0EEESQ_SQ_EEEEENS5_IJNS4_10UnderscoreEST_ST_EEEEENS4_13SM90_TMA_LOADENS4_14ComposedLayoutINS4_7SwizzleILi1ELi4ELi3EEENS4_18smem_ptr_flag_bitsILi8EEENSP_INS5_IJNSA_ILi8EEESG_EEENS5_IJSG_SB_EEEEEEEvNS4_8identityESW_S16_vS17_EENS_8epilogue10collective6detail29Sm90TmaWarpSpecializedAdapterINS1A_15DefaultEpilogueIaSI_SI_NS19_6thread17LinearCombinationIaLi1EiiLNS1E_9ScaleType4KindE0ELNS_15FloatRoundStyleE2EaEENS1_15EpilogueDefaultEEEEEvvEEEEvNT_6ParamsE,"",@"SHT_CUDA_INFO"
	.sectionflags	@""
	.align	4


	//----- nvinfo : EIATTR_CUDA_API_VERSION
	.align		4
        /*0000*/ 	.byte	0x04, 0x37
        /*0002*/ 	.short	(.L_21 - .L_20)
.L_20:
        /*0004*/ 	.word	0x00000082


	//----- nvinfo : EIATTR_KPARAM_INFO
	.align		4
.L_21:
        /*0008*/ 	.byte	0x04, 0x17
        /*000a*/ 	.short	(.L_23 - .L_22)
.L_22:
        /*000c*/ 	.word	0x00000000
        /*0010*/ 	.short	0x0000
        /*0012*/ 	.short	0x0070
        /*0014*/ 	.byte	0x00, 0xf0, 0x01, 0x10


	//----- nvinfo : EIATTR_SPARSE_MMA_MASK
	.align		4
.L_23:
        /*0018*/ 	.byte	0x03, 0x50
        /*001a*/ 	.short	0x0000


	//----- nvinfo : EIATTR_MAXREG_COUNT
	.align		4
        /*001c*/ 	.byte	0x03, 0x1b
        /*001e*/ 	.short	0x00a8


	//----- nvinfo : EIATTR_NUM_BARRIERS
	.align		4
        /*0020*/ 	.byte	0x02, 0x4c
        /*0022*/ 	.byte	0x01
	.zero		1


	//----- nvinfo : EIATTR_EXTERNS
	.align		4
        /*0024*/ 	.byte	0x04, 0x0f
        /*0026*/ 	.short	(.L_25 - .L_24)


	//   ....[0]....
	.align		4
.L_24:
        /*0028*/ 	.word	index@(__assertfail)


	//----- nvinfo : EIATTR_ANNOTATIONS
	.align		4
.L_25:
        /*002c*/ 	.byte	0x04, 0x55
        /*002e*/ 	.short	(.L_27 - .L_26)


	//   ....[0]....
.L_26:
        /*0030*/ 	.word	0x00000001
        /*0034*/ 	.byte	0x80, 0x11, 0x00, 0x00, 0x01, 0x00, 0x00, 0x00, 0xa0, 0x18, 0x00, 0x00, 0x01, 0x00, 0x00, 0x00
        /*0044*/ 	.byte	0x20, 0x41, 0x00, 0x00, 0x01, 0x00, 0x00, 0x00, 0xc0, 0x4c, 0x00, 0x00


	//----- nvinfo : EIATTR_MERCURY_ISA_VERSION
	.align		4
.L_27:
        /*0050*/ 	.byte	0x03, 0x5f
        /*0052*/ 	.short	0x0101


	//----- nvinfo : EIATTR_INT_WARP_WIDE_INSTR_OFFSETS
	.align		4
        /*0054*/ 	.byte	0x04, 0x31
        /*0056*/ 	.short	(.L_29 - .L_28)


	//   ....[0]....
.L_28:
        /*0058*/ 	.word	0x00000aa0


	//   ....[1]....
        /*005c*/ 	.word	0x00000ac0


	//   ....[2]....
        /*0060*/ 	.word	0x00000b40


	//   ....[3]....
        /*0064*/ 	.word	0x00000b50


	//   ....[4]....
        /*0068*/ 	.word	0x00000b60


	//   ....[5]....
        /*006c*/ 	.word	0x00000b80


	//   ....[6]....
        /*0070*/ 	.word	0x00000c10


	//   ....[7]....
        /*0074*/ 	.word	0x00000c30


	//----- nvinfo : EIATTR_COOP_GROUP_MASK_REGIDS
	.align		4
.L_29:
        /*0078*/ 	.byte	0x04, 0x29
        /*007a*/ 	.short	(.L_31 - .L_30)


	//   ....[0]....
.L_30:
        /*007c*/ 	.word	0xffffffff


	//   ....[1]....
        /*0080*/ 	.word	0xffffffff


	//   ....[2]....
        /*0084*/ 	.word	0xffffffff


	//   ....[3]....
        /*0088*/ 	.word	0xffffffff


	//   ....[4]....
        /*008c*/ 	.word	0xffffffff


	//   ....[5]....
        /*0090*/ 	.word	0xffffffff


	//----- nvinfo : EIATTR_COOP_GROUP_INSTR_OFFSETS
	.align		4
.L_31:
        /*0094*/ 	.byte	0x04, 0x28
        /*0096*/ 	.short	(.L_33 - .L_32)


	//   ....[0]....
.L_32:
        /*0098*/ 	.word	0x00000070


	//   ....[1]....
        /*009c*/ 	.word	0x00000080


	//   ....[2]....
        /*00a0*/ 	.word	0x00000140


	//   ....[3]....
        /*00a4*/ 	.word	0x00000980


	//   ....[4]....
        /*00a8*/ 	.word	0x000009c0


	//   ....[5]....
        /*00ac*/ 	.word	0x00000a00


	//----- nvinfo : EIATTR_REG_RECONFIG
	.align		4
.L_33:
        /*00b0*/ 	.byte	0x01, 0x54
	.zero		2


	//----- nvinfo : EIATTR_SYSCALL_OFFSETS
	.align		4
        /*00b4*/ 	.byte	0x04, 0x46
        /*00b6*/ 	.short	(.L_35 - .L_34)


	//   ....[0]....
.L_34:
        /*00b8*/ 	.word	0x00001d90


	//----- nvinfo : EIATTR_MBARRIER_INSTR_OFFSETS
	.align		4
.L_35:
        /*00bc*/ 	.byte	0x04, 0x39
        /*00be*/ 	.short	(.L_37 - .L_36)


	//   ....[0]....
.L_36:
        /*00c0*/ 	.word	0x00000260
        /*00c4*/ 	.word	0x000000ff
        /*00c8*/ 	.word	0x00000000
        /*00cc*/ 	.short	0x0100
        /*00ce*/ 	.byte	0x08
	.zero		1


	//   ....[1]....
        /*00d0*/ 	.word	0x00000270
        /*00d4*/ 	.word	0x000000ff
        /*00d8*/ 	.word	0x000001c0
        /*00dc*/ 	.short	0x0100
        /*00de*/ 	.byte	0x08
	.zero		1


	//   ....[2]....
        /*00e0*/ 	.word	0x00000280
        /*00e4*/ 	.word	0x000000ff
        /*00e8*/ 	.word	0x00000008
        /*00ec*/ 	.short	0x0100
        /*00ee*/ 	.byte	0x08
	.zero		1


	//   ....[3]....
        /*00f0*/ 	.word	0x00000290
        /*00f4*/ 	.word	0x000000ff
        /*00f8*/ 	.word	0x000001c8
        /*00fc*/ 	.short	0x0100
        /*00fe*/ 	.byte	0x08
	.zero		1


	//   ....[4]....
        /*0100*/ 	.word	0x000002a0
        /*0104*/ 	.word	0x000000ff
        /*0108*/ 	.word	0x00000010
        /*010c*/ 	.short	0x0100
        /*010e*/ 	.byte	0x08
	.zero		1


	//   ....[5]....
        /*0110*/ 	.word	0x000002b0
        /*0114*/ 	.word	0x000000ff
        /*0118*/ 	.word	0x000001d0
        /*011c*/ 	.short	0x0100
        /*011e*/ 	.byte	0x08
	.zero		1


	//   ....[6]....
        /*0120*/ 	.word	0x000002c0
        /*0124*/ 	.word	0x000000ff
        /*0128*/ 	.word	0x00000018
        /*012c*/ 	.short	0x0100
        /*012e*/ 	.byte	0x08
	.zero		1


	//   ....[7]....
        /*0130*/ 	.word	0x000002d0
        /*0134*/ 	.word	0x000000ff
        /*0138*/ 	.word	0x000001d8
        /*013c*/ 	.short	0x0100
        /*013e*/ 	.byte	0x08
	.zero		1


	//   ....[8]....
        /*0140*/ 	.word	0x000002e0
        /*0144*/ 	.word	0x000000ff
        /*0148*/ 	.word	0x00000020
        /*014c*/ 	.short	0x0100
        /*014e*/ 	.byte	0x08
	.zero		1


	//   ....[9]....
        /*0150*/ 	.word	0x000002f0
        /*0154*/ 	.word	0x000000ff
        /*0158*/ 	.word	0x000001e0
        /*015c*/ 	.short	0x0100
        /*015e*/ 	.byte	0x08
	.zero		1


	//   ....[10]....
        /*0160*/ 	.word	0x00000300
        /*0164*/ 	.word	0x000000ff
        /*0168*/ 	.word	0x00000028
        /*016c*/ 	.short	0x0100
        /*016e*/ 	.byte	0x08
	.zero		1


	//   ....[11]....
        /*0170*/ 	.word	0x00000310
        /*0174*/ 	.word	0x000000ff
        /*0178*/ 	.word	0x000001e8
        /*017c*/ 	.short	0x0100
        /*017e*/ 	.byte	0x08
	.zero		1


	//   ....[12]....
        /*0180*/ 	.word	0x00000320
        /*0184*/ 	.word	0x000000ff
        /*0188*/ 	.word	0x00000030
        /*018c*/ 	.short	0x0100
        /*018e*/ 	.byte	0x08
	.zero		1


	//   ....[13]....
        /*0190*/ 	.word	0x00000330
        /*0194*/ 	.word	0x000000ff
        /*0198*/ 	.word	0x000001f0
        /*019c*/ 	.short	0x0100
        /*019e*/ 	.byte	0x08
	.zero		1


	//   ....[14]....
        /*01a0*/ 	.word	0x00000340
        /*01a4*/ 	.word	0x000000ff
        /*01a8*/ 	.word	0x00000038
        /*01ac*/ 	.short	0x0100
        /*01ae*/ 	.byte	0x08
	.zero		1


	//   ....[15]....
        /*01b0*/ 	.word	0x00000350
        /*01b4*/ 	.word	0x000000ff
        /*01b8*/ 	.word	0x000001f8
        /*01bc*/ 	.short	0x0100
        /*01be*/ 	.byte	0x08
	.zero		1


	//   ....[16]....
        /*01c0*/ 	.word	0x00000360
        /*01c4*/ 	.word	0x000000ff
        /*01c8*/ 	.word	0x00000040
        /*01cc*/ 	.short	0x0100
        /*01ce*/ 	.byte	0x08
	.zero		1


	//   ....[17]....
        /*01d0*/ 	.word	0x00000370
        /*01d4*/ 	.word	0x000000ff
        /*01d8*/ 	.word	0x00000200
        /*01dc*/ 	.short	0x0100
        /*01de*/ 	.byte	0x08
	.zero		1


	//   ....[18]....
        /*01e0*/ 	.word	0x00000380
        /*01e4*/ 	.word	0x000000ff
        /*01e8*/ 	.word	0x00000048
        /*01ec*/ 	.short	0x0100
        /*01ee*/ 	.byte	0x08
	.zero		1


	//   ....[19]....
        /*01f0*/ 	.word	0x00000390
        /*01f4*/ 	.word	0x000000ff
        /*01f8*/ 	.word	0x00000208
        /*01fc*/ 	.short	0x0100
        /*01fe*/ 	.byte	0x08
	.zero		1


	//   ....[20]....
        /*0200*/ 	.word	0x000003a0
        /*0204*/ 	.word	0x000000ff
        /*0208*/ 	.word	0x00000050
        /*020c*/ 	.short	0x0100
        /*020e*/ 	.byte	0x08
	.zero		1


	//   ....[21]....
        /*0210*/ 	.word	0x000003b0
        /*0214*/ 	.word	0x000000ff
        /*0218*/ 	.word	0x00000210
        /*021c*/ 	.short	0x0100
        /*021e*/ 	.byte	0x08
	.zero		1


	//   ....[22]....
        /*0220*/ 	.word	0x000003c0
        /*0224*/ 	.word	0x000000ff
        /*0228*/ 	.word	0x00000058
        /*022c*/ 	.short	0x0100
        /*022e*/ 	.byte	0x08
	.zero		1


	//   ....[23]....
        /*0230*/ 	.word	0x000003d0
        /*0234*/ 	.word	0x000000ff
        /*0238*/ 	.word	0x00000218
        /*023c*/ 	.short	0x0100
        /*023e*/ 	.byte	0x08
	.zero		1


	//   ....[24]....
        /*0240*/ 	.word	0x000003e0
        /*0244*/ 	.word	0x000000ff
        /*0248*/ 	.word	0x00000060
        /*024c*/ 	.short	0x0100
        /*024e*/ 	.byte	0x08
	.zero		1


	//   ....[25]....
        /*0250*/ 	.word	0x000003f0
        /*0254*/ 	.word	0x000000ff
        /*0258*/ 	.word	0x00000220
        /*025c*/ 	.short	0x0100
        /*025e*/ 	.byte	0x08
	.zero		1


	//   ....[26]....
        /*0260*/ 	.word	0x00000400
        /*0264*/ 	.word	0x000000ff
        /*0268*/ 	.word	0x00000068
        /*026c*/ 	.short	0x0100
        /*026e*/ 	.byte	0x08
	.zero		1


	//   ....[27]....
        /*0270*/ 	.word	0x00000410
        /*0274*/ 	.word	0x000000ff
        /*0278*/ 	.word	0x00000228
        /*027c*/ 	.short	0x0100
        /*027e*/ 	.byte	0x08
	.zero		1


	//   ....[28]....
        /*0280*/ 	.word	0x00000420
        /*0284*/ 	.word	0x000000ff
        /*0288*/ 	.word	0x00000070
        /*028c*/ 	.short	0x0100
        /*028e*/ 	.byte	0x08
	.zero		1


	//   ....[29]....
        /*0290*/ 	.word	0x00000430
        /*0294*/ 	.word	0x000000ff
        /*0298*/ 	.word	0x00000230
        /*029c*/ 	.short	0x0100
        /*029e*/ 	.byte	0x08
	.zero		1


	//   ....[30]....
        /*02a0*/ 	.word	0x00000440
        /*02a4*/ 	.word	0x000000ff
        /*02a8*/ 	.word	0x00000078
        /*02ac*/ 	.short	0x0100
        /*02ae*/ 	.byte	0x08
	.zero		1


	//   ....[31]....
        /*02b0*/ 	.word	0x00000450
        /*02b4*/ 	.word	0x000000ff
        /*02b8*/ 	.word	0x00000238
        /*02bc*/ 	.short	0x0100
        /*02be*/ 	.byte	0x08
	.zero		1


	//   ....[32]....
        /*02c0*/ 	.word	0x00000460
        /*02c4*/ 	.word	0x000000ff
        /*02c8*/ 	.word	0x00000080
        /*02cc*/ 	.short	0x0100
        /*02ce*/ 	.byte	0x08
	.zero		1


	//   ....[33]....
        /*02d0*/ 	.word	0x00000470
        /*02d4*/ 	.word	0x000000ff
        /*02d8*/ 	.word	0x00000240
        /*02dc*/ 	.short	0x0100
        /*02de*/ 	.byte	0x08
	.zero		1


	//   ....[34]....
        /*02e0*/ 	.word	0x00000480
        /*02e4*/ 	.word	0x000000ff
        /*02e8*/ 	.word	0x00000088
        /*02ec*/ 	.short	0x0100
        /*02ee*/ 	.byte	0x08
	.zero		1


	//   ....[35]....
        /*02f0*/ 	.word	0x00000490
        /*02f4*/ 	.word	0x000000ff
        /*02f8*/ 	.word	0x00000248
        /*02fc*/ 	.short	0x0100
        /*02fe*/ 	.byte	0x08
	.zero		1


	//   ....[36]....
        /*0300*/ 	.word	0x000004a0
        /*0304*/ 	.word	0x000000ff
        /*0308*/ 	.word	0x00000090
        /*030c*/ 	.short	0x0100
        /*030e*/ 	.byte	0x08
	.zero		1


	//   ....[37]....
        /*0310*/ 	.word	0x000004b0
        /*0314*/ 	.word	0x000000ff
        /*0318*/ 	.word	0x00000250
        /*031c*/ 	.short	0x0100
        /*031e*/ 	.byte	0x08
	.zero		1


	//   ....[38]....
        /*0320*/ 	.word	0x000004c0
        /*0324*/ 	.word	0x000000ff
        /*0328*/ 	.word	0x00000098
        /*032c*/ 	.short	0x0100
        /*032e*/ 	.byte	0x08
	.zero		1


	//   ....[39]....
        /*0330*/ 	.word	0x000004d0
        /*0334*/ 	.word	0x000000ff
        /*0338*/ 	.word	0x00000258
        /*033c*/ 	.short	0x0100
        /*033e*/ 	.byte	0x08
	.zero		1


	//   ....[40]....
        /*0340*/ 	.word	0x000004e0
        /*0344*/ 	.word	0x000000ff
        /*0348*/ 	.word	0x000000a0
        /*034c*/ 	.short	0x0100
        /*034e*/ 	.byte	0x08
	.zero		1


	//   ....[41]....
        /*0350*/ 	.word	0x000004f0
        /*0354*/ 	.word	0x000000ff
        /*0358*/ 	.word	0x00000260
        /*035c*/ 	.short	0x0100
        /*035e*/ 	.byte	0x08
	.zero		1


	//   ....[42]....
        /*0360*/ 	.word	0x00000500
        /*0364*/ 	.word	0x000000ff
        /*0368*/ 	.word	0x000000a8
        /*036c*/ 	.short	0x0100
        /*036e*/ 	.byte	0x08
	.zero		1


	//   ....[43]....
        /*0370*/ 	.word	0x00000510
        /*0374*/ 	.word	0x000000ff
        /*0378*/ 	.word	0x00000268
        /*037c*/ 	.short	0x0100
        /*037e*/ 	.byte	0x08
	.zero		1


	//   ....[44]....
        /*0380*/ 	.word	0x00000520
        /*0384*/ 	.word	0x000000ff
        /*0388*/ 	.word	0x000000b0
        /*038c*/ 	.short	0x0100
        /*038e*/ 	.byte	0x08
	.zero		1


	//   ....[45]....
        /*0390*/ 	.word	0x00000530
        /*0394*/ 	.word	0x000000ff
        /*0398*/ 	.word	0x00000270
        /*039c*/ 	.short	0x0100
        /*039e*/ 	.byte	0x08
	.zero		1


	//   ....[46]....
        /*03a0*/ 	.word	0x00000540
        /*03a4*/ 	.word	0x000000ff
        /*03a8*/ 	.word	0x000000b8
        /*03ac*/ 	.short	0x0100
        /*03ae*/ 	.byte	0x08
	.zero		1


	//   ....[47]....
        /*03b0*/ 	.word	0x00000550
        /*03b4*/ 	.word	0x000000ff
        /*03b8*/ 	.word	0x00000278
        /*03bc*/ 	.short	0x0100
        /*03be*/ 	.byte	0x08
	.zero		1


	//   ....[48]....
        /*03c0*/ 	.word	0x00000560
        /*03c4*/ 	.word	0x000000ff
        /*03c8*/ 	.word	0x000000c0
        /*03cc*/ 	.short	0x0100
        /*03ce*/ 	.byte	0x08
	.zero		1


	//   ....[49]....
        /*03d0*/ 	.word	0x00000570
        /*03d4*/ 	.word	0x000000ff
        /*03d8*/ 	.word	0x00000280
        /*03dc*/ 	.short	0x0100
        /*03de*/ 	.byte	0x08
	.zero		1


	//   ....[50]....
        /*03e0*/ 	.word	0x00000580
        /*03e4*/ 	.word	0x000000ff
        /*03e8*/ 	.word	0x000000c8
        /*03ec*/ 	.short	0x0100
        /*03ee*/ 	.byte	0x08
	.zero		1


	//   ....[51]....
        /*03f0*/ 	.word	0x00000590
        /*03f4*/ 	.word	0x000000ff
        /*03f8*/ 	.word	0x00000288
        /*03fc*/ 	.short	0x0100
        /*03fe*/ 	.byte	0x08
	.zero		1


	//   ....[52]....
        /*0400*/ 	.word	0x000005a0
        /*0404*/ 	.word	0x000000ff
        /*0408*/ 	.word	0x000000d0
        /*040c*/ 	.short	0x0100
        /*040e*/ 	.byte	0x08
	.zero		1


	//   ....[53]....
        /*0410*/ 	.word	0x000005b0
        /*0414*/ 	.word	0x000000ff
        /*0418*/ 	.word	0x00000290
        /*041c*/ 	.short	0x0100
        /*041e*/ 	.byte	0x08
	.zero		1


	//   ....[54]....
        /*0420*/ 	.word	0x000005c0
        /*0424*/ 	.word	0x000000ff
        /*0428*/ 	.word	0x000000d8
        /*042c*/ 	.short	0x0100
        /*042e*/ 	.byte	0x08
	.zero		1


	//   ....[55]....
        /*0430*/ 	.word	0x000005d0
        /*0434*/ 	.word	0x000000ff
        /*0438*/ 	.word	0x00000298
        /*043c*/ 	.short	0x0100
        /*043e*/ 	.byte	0x08
	.zero		1


	//   ....[56]....
        /*0440*/ 	.word	0x000005e0
        /*0444*/ 	.word	0x000000ff
        /*0448*/ 	.word	0x000000e0
        /*044c*/ 	.short	0x0100
        /*044e*/ 	.byte	0x08
	.zero		1


	//   ....[57]....
        /*0450*/ 	.word	0x000005f0
        /*0454*/ 	.word	0x000000ff
        /*0458*/ 	.word	0x000002a0
        /*045c*/ 	.short	0x0100
        /*045e*/ 	.byte	0x08
	.zero		1


	//   ....[58]....
        /*0460*/ 	.word	0x00000600
        /*0464*/ 	.word	0x000000ff
        /*0468*/ 	.word	0x000000e8
        /*046c*/ 	.short	0x0100
        /*046e*/ 	.byte	0x08
	.zero		1


	//   ....[59]....
        /*0470*/ 	.word	0x00000610
        /*0474*/ 	.word	0x000000ff
        /*0478*/ 	.word	0x000002a8
        /*047c*/ 	.short	0x0100
        /*047e*/ 	.byte	0x08
	.zero		1


	//   ....[60]....
        /*0480*/ 	.word	0x00000620
        /*0484*/ 	.word	0x000000ff
        /*0488*/ 	.word	0x000000f0
        /*048c*/ 	.short	0x0100
        /*048e*/ 	.byte	0x08
	.zero		1


	//   ....[61]....
        /*0490*/ 	.word	0x00000630
        /*0494*/ 	.word	0x000000ff
        /*0498*/ 	.word	0x000002b0
        /*049c*/ 	.short	0x0100
        /*049e*/ 	.byte	0x08
	.zero		1


	//   ....[62]....
        /*04a0*/ 	.word	0x00000640
        /*04a4*/ 	.word	0x000000ff
        /*04a8*/ 	.word	0x000000f8
        /*04ac*/ 	.short	0x0100
        /*04ae*/ 	.byte	0x08
	.zero		1


	//   ....[63]....
        /*04b0*/ 	.word	0x00000650
        /*04b4*/ 	.word	0x000000ff
        /*04b8*/ 	.word	0x000002b8
        /*04bc*/ 	.short	0x0100
        /*04be*/ 	.byte	0x08
	.zero		1


	//   ....[64]....
        /*04c0*/ 	.word	0x00000660
        /*04c4*/ 	.word	0x000000ff
        /*04c8*/ 	.word	0x00000100
        /*04cc*/ 	.short	0x0100
        /*04ce*/ 	.byte	0x08
	.zero		1


	//   ....[65]....
        /*04d0*/ 	.word	0x00000670
        /*04d4*/ 	.word	0x000000ff
        /*04d8*/ 	.word	0x000002c0
        /*04dc*/ 	.short	0x0100
        /*04de*/ 	.byte	0x08
	.zero		1


	//   ....[66]....
        /*04e0*/ 	.word	0x00000680
        /*04e4*/ 	.word	0x000000ff
        /*04e8*/ 	.word	0x00000108
        /*04ec*/ 	.short	0x0100
        /*04ee*/ 	.byte	0x08
	.zero		1


	//   ....[67]....
        /*04f0*/ 	.word	0x00000690
        /*04f4*/ 	.word	0x000000ff
        /*04f8*/ 	.word	0x000002c8
        /*04fc*/ 	.short	0x0100
        /*04fe*/ 	.byte	0x08
	.zero		1


	//   ....[68]....
        /*0500*/ 	.word	0x000006a0
        /*0504*/ 	.word	0x000000ff
        /*0508*/ 	.word	0x00000110
        /*050c*/ 	.short	0x0100
        /*050e*/ 	.byte	0x08
	.zero		1


	//   ....[69]....
        /*0510*/ 	.word	0x000006b0
        /*0514*/ 	.word	0x000000ff
        /*0518*/ 	.word	0x000002d0
        /*051c*/ 	.short	0x0100
        /*051e*/ 	.byte	0x08
	.zero		1


	//   ....[70]....
        /*0520*/ 	.word	0x000006c0
        /*0524*/ 	.word	0x000000ff
        /*0528*/ 	.word	0x00000118
        /*052c*/ 	.short	0x0100
        /*052e*/ 	.byte	0x08
	.zero		1


	//   ....[71]....
        /*0530*/ 	.word	0x000006d0
        /*0534*/ 	.word	0x000000ff
        /*0538*/ 	.word	0x000002d8
        /*053c*/ 	.short	0x0100
        /*053e*/ 	.byte	0x08
	.zero		1


	//   ....[72]....
        /*0540*/ 	.word	0x000006e0
        /*0544*/ 	.word	0x000000ff
        /*0548*/ 	.word	0x00000120
        /*054c*/ 	.short	0x0100
        /*054e*/ 	.byte	0x08
	.zero		1


	//   ....[73]....
        /*0550*/ 	.word	0x000006f0
        /*0554*/ 	.word	0x000000ff
        /*0558*/ 	.word	0x000002e0
        /*055c*/ 	.short	0x0100
        /*055e*/ 	.byte	0x08
	.zero		1


	//   ....[74]....
        /*0560*/ 	.word	0x00000700
        /*0564*/ 	.word	0x000000ff
        /*0568*/ 	.word	0x00000128
        /*056c*/ 	.short	0x0100
        /*056e*/ 	.byte	0x08
	.zero		1


	//   ....[75]....
        /*0570*/ 	.word	0x00000710
        /*0574*/ 	.word	0x000000ff
        /*0578*/ 	.word	0x000002e8
        /*057c*/ 	.short	0x0100
        /*057e*/ 	.byte	0x08
	.zero		1


	//   ....[76]....
        /*0580*/ 	.word	0x00000720
        /*0584*/ 	.word	0x000000ff
        /*0588*/ 	.word	0x00000130
        /*058c*/ 	.short	0x0100
        /*058e*/ 	.byte	0x08
	.zero		1


	//   ....[77]....
        /*0590*/ 	.word	0x00000730
        /*0594*/ 	.word	0x000000ff
        /*0598*/ 	.word	0x000002f0
        /*059c*/ 	.short	0x0100
        /*059e*/ 	.byte	0x08
	.zero		1


	//   ....[78]....
        /*05a0*/ 	.word	0x00000740
        /*05a4*/ 	.word	0x000000ff
        /*05a8*/ 	.word	0x00000138
        /*05ac*/ 	.short	0x0100
        /*05ae*/ 	.byte	0x08
	.zero		1


	//   ....[79]....
        /*05b0*/ 	.word	0x00000750
        /*05b4*/ 	.word	0x000000ff
        /*05b8*/ 	.word	0x000002f8
        /*05bc*/ 	.short	0x0100
        /*05be*/ 	.byte	0x08
	.zero		1


	//   ....[80]....
        /*05c0*/ 	.word	0x00000760
        /*05c4*/ 	.word	0x000000ff
        /*05c8*/ 	.word	0x00000140
        /*05cc*/ 	.short	0x0100
        /*05ce*/ 	.byte	0x08
	.zero		1


	//   ....[81]....
        /*05d0*/ 	.word	0x00000770
        /*05d4*/ 	.word	0x000000ff
        /*05d8*/ 	.word	0x00000300
        /*05dc*/ 	.short	0x0100
        /*05de*/ 	.byte	0x08
	.zero		1


	//   ....[82]....
        /*05e0*/ 	.word	0x00000780
        /*05e4*/ 	.word	0x000000ff
        /*05e8*/ 	.word	0x00000148
        /*05ec*/ 	.short	0x0100
        /*05ee*/ 	.byte	0x08
	.zero		1


	//   ....[83]....
        /*05f0*/ 	.word	0x00000790
        /*05f4*/ 	.word	0x000000ff
        /*05f8*/ 	.word	0x00000308
        /*05fc*/ 	.short	0x0100
        /*05fe*/ 	.byte	0x08
	.zero		1


	//   ....[84]....
        /*0600*/ 	.word	0x000007a0
        /*0604*/ 	.word	0x000000ff
        /*0608*/ 	.word	0x00000150
        /*060c*/ 	.short	0x0100
        /*060e*/ 	.byte	0x08
	.zero		1


	//   ....[85]....
        /*0610*/ 	.word	0x000007b0
        /*0614*/ 	.word	0x000000ff
        /*0618*/ 	.word	0x00000310
        /*061c*/ 	.short	0x0100
        /*061e*/ 	.byte	0x08
	.zero		1


	//   ....[86]....
        /*0620*/ 	.word	0x000007c0
        /*0624*/ 	.word	0x000000ff
        /*0628*/ 	.word	0x00000158
        /*062c*/ 	.short	0x0100
        /*062e*/ 	.byte	0x08
	.zero		1


	//   ....[87]....
        /*0630*/ 	.word	0x000007d0
        /*0634*/ 	.word	0x000000ff
        /*0638*/ 	.word	0x00000318
        /*063c*/ 	.short	0x0100
        /*063e*/ 	.byte	0x08
	.zero		1


	//   ....[88]....
        /*0640*/ 	.word	0x000007e0
        /*0644*/ 	.word	0x000000ff
        /*0648*/ 	.word	0x00000160
        /*064c*/ 	.short	0x0100
        /*064e*/ 	.byte	0x08
	.zero		1


	//   ....[89]....
        /*0650*/ 	.word	0x000007f0
        /*0654*/ 	.word	0x000000ff
        /*0658*/ 	.word	0x00000320
        /*065c*/ 	.short	0x0100
        /*065e*/ 	.byte	0x08
	.zero		1


	//   ....[90]....
        /*0660*/ 	.word	0x00000800
        /*0664*/ 	.word	0x000000ff
        /*0668*/ 	.word	0x00000168
        /*066c*/ 	.short	0x0100
        /*066e*/ 	.byte	0x08
	.zero		1


	//   ....[91]....
        /*0670*/ 	.word	0x00000810
        /*0674*/ 	.word	0x000000ff
        /*0678*/ 	.word	0x00000328
        /*067c*/ 	.short	0x0100
        /*067e*/ 	.byte	0x08
	.zero		1


	//   ....[92]....
        /*0680*/ 	.word	0x00000820
        /*0684*/ 	.word	0x000000ff
        /*0688*/ 	.word	0x00000170
        /*068c*/ 	.short	0x0100
        /*068e*/ 	.byte	0x08
	.zero		1


	//   ....[93]....
        /*0690*/ 	.word	0x00000830
        /*0694*/ 	.word	0x000000ff
        /*0698*/ 	.word	0x00000330
        /*069c*/ 	.short	0x0100
        /*069e*/ 	.byte	0x08
	.zero		1


	//   ....[94]....
        /*06a0*/ 	.word	0x00000840
        /*06a4*/ 	.word	0x000000ff
        /*06a8*/ 	.word	0x00000178
        /*06ac*/ 	.short	0x0100
        /*06ae*/ 	.byte	0x08
	.zero		1


	//   ....[95]....
        /*06b0*/ 	.word	0x00000850
        /*06b4*/ 	.word	0x000000ff
        /*06b8*/ 	.word	0x00000338
        /*06bc*/ 	.short	0x0100
        /*06be*/ 	.byte	0x08
	.zero		1


	//   ....[96]....
        /*06c0*/ 	.word	0x00000860
        /*06c4*/ 	.word	0x000000ff
        /*06c8*/ 	.word	0x00000180
        /*06cc*/ 	.short	0x0100
        /*06ce*/ 	.byte	0x08
	.zero		1


	//   ....[97]....
        /*06d0*/ 	.word	0x00000870
        /*06d4*/ 	.word	0x000000ff
        /*06d8*/ 	.word	0x00000340
        /*06dc*/ 	.short	0x0100
        /*06de*/ 	.byte	0x08
	.zero		1


	//   ....[98]....
        /*06e0*/ 	.word	0x00000880
        /*06e4*/ 	.word	0x000000ff
        /*06e8*/ 	.word	0x00000188
        /*06ec*/ 	.short	0x0100
        /*06ee*/ 	.byte	0x08
	.zero		1


	//   ....[99]....
        /*06f0*/ 	.word	0x00000890
        /*06f4*/ 	.word	0x000000ff
        /*06f8*/ 	.word	0x00000348
        /*06fc*/ 	.short	0x0100
        /*06fe*/ 	.byte	0x08
	.zero		1


	//   ....[100]....
        /*0700*/ 	.word	0x000008a0
        /*0704*/ 	.word	0x000000ff
        /*0708*/ 	.word	0x00000190
        /*070c*/ 	.short	0x0100
        /*070e*/ 	.byte	0x08
	.zero		1


	//   ....[101]....
        /*0710*/ 	.word	0x000008b0
        /*0714*/ 	.word	0x000000ff
        /*0718*/ 	.word	0x00000350
        /*071c*/ 	.short	0x0100
        /*071e*/ 	.byte	0x08
	.zero		1


	//   ....[102]....
        /*0720*/ 	.word	0x000008c0
        /*0724*/ 	.word	0x000000ff
        /*0728*/ 	.word	0x00000198
        /*072c*/ 	.short	0x0100
        /*072e*/ 	.byte	0x08
	.zero		1


	//   ....[103]....
        /*0730*/ 	.word	0x000008d0
        /*0734*/ 	.word	0x000000ff
        /*0738*/ 	.word	0x00000358
        /*073c*/ 	.short	0x0100
        /*073e*/ 	.byte	0x08
	.zero		1


	//   ....[104]....
        /*0740*/ 	.word	0x000008e0
        /*0744*/ 	.word	0x000000ff
        /*0748*/ 	.word	0x000001a0
        /*074c*/ 	.short	0x0100
        /*074e*/ 	.byte	0x08
	.zero		1


	//   ....[105]....
        /*0750*/ 	.word	0x000008f0
        /*0754*/ 	.word	0x000000ff
        /*0758*/ 	.word	0x00000360
        /*075c*/ 	.short	0x0100
        /*075e*/ 	.byte	0x08
	.zero		1


	//   ....[106]....
        /*0760*/ 	.word	0x00000900
        /*0764*/ 	.word	0x000000ff
        /*0768*/ 	.word	0x000001a8
        /*076c*/ 	.short	0x0100
        /*076e*/ 	.byte	0x08
	.zero		1


	//   ....[107]....
        /*0770*/ 	.word	0x00000910
        /*0774*/ 	.word	0x000000ff
        /*0778*/ 	.word	0x00000368
        /*077c*/ 	.short	0x0100
        /*077e*/ 	.byte	0x08
	.zero		1


	//   ....[108]....
        /*0780*/ 	.word	0x00000920
        /*0784*/ 	.word	0x000000ff
        /*0788*/ 	.word	0x000001b0
        /*078c*/ 	.short	0x0100
        /*078e*/ 	.byte	0x08
	.zero		1


	//   ....[109]....
        /*0790*/ 	.word	0x00000930
        /*0794*/ 	.word	0x000000ff
        /*0798*/ 	.word	0x00000370
        /*079c*/ 	.short	0x0100
        /*079e*/ 	.byte	0x08
	.zero		1


	//   ....[110]....
        /*07a0*/ 	.word	0x00000940
        /*07a4*/ 	.word	0x000000ff
        /*07a8*/ 	.word	0x000001b8
        /*07ac*/ 	.short	0x0100
        /*07ae*/ 	.byte	0x08
	.zero		1


	//   ....[111]....
        /*07b0*/ 	.word	0x00000950
        /*07b4*/ 	.word	0x000000ff
        /*07b8*/ 	.word	0x00000378
        /*07bc*/ 	.short	0x0100
        /*07be*/ 	.byte	0x08
	.zero		1


	//   ....[112]....
        /*07c0*/ 	.word	0x00000c70
        /*07c4*/ 	.word	0x000000ff
        /*07c8*/ 	.word	0x000003b0
        /*07cc*/ 	.short	0x0100
        /*07ce*/ 	.byte	0x08
	.zero		1


	//   ....[113]....
        /*07d0*/ 	.word	0x00000ce0
        /*07d4*/ 	.word	0x000000ff
        /*07d8*/ 	.word	0x000003b8
        /*07dc*/ 	.short	0x0100
        /*07de*/ 	.byte	0x08
	.zero		1


	//   ....[114]....
        /*07e0*/ 	.word	0x00000d00
        /*07e4*/ 	.word	0x000000ff
        /*07e8*/ 	.word	0x00000390
        /*07ec*/ 	.short	0x0100
        /*07ee*/ 	.byte	0x09
	.zero		1


	//   ....[115]....
        /*07f0*/ 	.word	0x00000d10
        /*07f4*/ 	.word	0x000000ff
        /*07f8*/ 	.word	0x00000398
        /*07fc*/ 	.short	0x0100
        /*07fe*/ 	.byte	0x09
	.zero		1


	//   ....[116]....
        /*0800*/ 	.word	0x00000d20
        /*0804*/ 	.word	0x000000ff
        /*0808*/ 	.word	0x000003a0
        /*080c*/ 	.short	0x0100
        /*080e*/ 	.byte	0x09
	.zero		1


	//   ....[117]....
        /*0810*/ 	.word	0x00000d30
        /*0814*/ 	.word	0x000000ff
        /*0818*/ 	.word	0x000003a8
        /*081c*/ 	.short	0x0100
        /*081e*/ 	.byte	0x09
	.zero		1


	//   ....[118]....
        /*0820*/ 	.word	0x00001c50
        /*0824*/ 	.word	0x000000ff
        /*0828*/ 	.word	0xfffffff8
        /*082c*/ 	.short	0x010a
        /*082e*/ 	.byte	0x2c
	.zero		1


	//   ....[119]....
        /*0830*/ 	.word	0x00001e10
        /*0834*/ 	.word	0x00000003
        /*0838*/ 	.word	0x00000000
        /*083c*/ 	.short	0x010a
        /*083e*/ 	.byte	0x3f
	.zero		1


	//   ....[120]....
        /*0840*/ 	.word	0x00001e50
        /*0844*/ 	.word	0x00000003
        /*0848*/ 	.word	0x00000000
        /*084c*/ 	.short	0x010a
        /*084e*/ 	.byte	0x3f
	.zero		1


	//   ....[121]....
        /*0850*/ 	.word	0x00001fe0
        /*0854*/ 	.word	0x000000ff
        /*0858*/ 	.word	0x00000000
        /*085c*/ 	.short	0x010a
        /*085e*/ 	.byte	0x04
	.zero		1


	//   ....[122]....
        /*0860*/ 	.word	0x00002020
        /*0864*/ 	.word	0x000000ff
        /*0868*/ 	.word	0x00000000
        /*086c*/ 	.short	0x010a
        /*086e*/ 	.byte	0x04
	.zero		1


	//   ....[123]....
        /*0870*/ 	.word	0x00002110
        /*0874*/ 	.word	0x000000ff
        /*0878*/ 	.word	0x00000000
        /*087c*/ 	.short	0x0101
        /*087e*/ 	.byte	0x04
	.zero		1


	//   ....[124]....
        /*0880*/ 	.word	0x00002210
        /*0884*/ 	.word	0x00000003
        /*0888*/ 	.word	0x00000000
        /*088c*/ 	.short	0x0101
        /*088e*/ 	.byte	0x30
	.zero		1


	//   ....[125]....
        /*0890*/ 	.word	0x000022e0
        /*0894*/ 	.word	0x000000ff
        /*0898*/ 	.word	0x00000000
        /*089c*/ 	.short	0x0101
        /*089e*/ 	.byte	0x04
	.zero		1


	//   ....[126]....
        /*08a0*/ 	.word	0x00002350
        /*08a4*/ 	.word	0x000000ff
        /*08a8*/ 	.word	0x00000008
        /*08ac*/ 	.short	0x010a
        /*08ae*/ 	.byte	0x2c
	.zero		1


	//   ....[127]....
        /*08b0*/ 	.word	0x00004160
        /*08b4*/ 	.word	0x00000000
        /*08b8*/ 	.word	0x00000000
        /*08bc*/ 	.short	0x0101
        /*08be*/ 	.byte	0x30
	.zero		1


	//   ....[128]....
        /*08c0*/ 	.word	0x00004a50
        /*08c4*/ 	.word	0x0000000b
        /*08c8*/ 	.word	0x000001c0
        /*08cc*/ 	.short	0x010a
        /*08ce*/ 	.byte	0x3f
	.zero		1


	//   ....[129]....
        /*08d0*/ 	.word	0x00004df0
        /*08d4*/ 	.word	0x00000004
        /*08d8*/ 	.word	0x000003b8
        /*08dc*/ 	.short	0x0101
        /*08de*/ 	.byte	0x3f
	.zero		1


	//   ....[130]....
        /*08e0*/ 	.word	0x00005510
        /*08e4*/ 	.word	0x00000007
        /*08e8*/ 	.word	0x00000000
        /*08ec*/ 	.short	0x010a
        /*08ee*/ 	.byte	0x3f
	.zero		1


	//   ....[131]....
        /*08f0*/ 	.word	0x00005590
        /*08f4*/ 	.word	0x00000006
        /*08f8*/ 	.word	0x00000000
        /*08fc*/ 	.short	0x010a
        /*08fe*/ 	.byte	0x3f
	.zero		1


	//   ....[132]....
        /*0900*/ 	.word	0x00005620
        /*0904*/ 	.word	0x00000007
        /*0908*/ 	.word	0x00000000
        /*090c*/ 	.short	0x010a
        /*090e*/ 	.byte	0x3f
	.zero		1


	//   ....[133]....
        /*0910*/ 	.word	0x000056b0
        /*0914*/ 	.word	0x00000006
        /*0918*/ 	.word	0x00000000
        /*091c*/ 	.short	0x010a
        /*091e*/ 	.byte	0x3f
	.zero		1


	//   ....[134]....
        /*0920*/ 	.word	0x00005740
        /*0924*/ 	.word	0x00000007
        /*0928*/ 	.word	0x00000000
        /*092c*/ 	.short	0x010a
        /*092e*/ 	.byte	0x3f
	.zero		1


	//   ....[135]....
        /*0930*/ 	.word	0x000057d0
        /*0934*/ 	.word	0x00000006
        /*0938*/ 	.word	0x00000000
        /*093c*/ 	.short	0x010a
        /*093e*/ 	.byte	0x3f
	.zero		1


	//   ....[136]....
        /*0940*/ 	.word	0x00005860
        /*0944*/ 	.word	0x00000007
        /*0948*/ 	.word	0x00000000
        /*094c*/ 	.short	0x010a
        /*094e*/ 	.byte	0x3f
	.zero		1


	//   ....[137]....
        /*0950*/ 	.word	0x000058f0
        /*0954*/ 	.word	0x00000006
        /*0958*/ 	.word	0x00000000
        /*095c*/ 	.short	0x010a
        /*095e*/ 	.byte	0x3f
	.zero		1


	//   ....[138]....
        /*0960*/ 	.word	0x00005980
        /*0964*/ 	.word	0x00000007
        /*0968*/ 	.word	0x00000000
        /*096c*/ 	.short	0x010a
        /*096e*/ 	.byte	0x3f
	.zero		1


	//   ....[139]....
        /*0970*/ 	.word	0x00005a10
        /*0974*/ 	.word	0x00000006
        /*0978*/ 	.word	0x00000000
        /*097c*/ 	.short	0x010a
        /*097e*/ 	.byte	0x3f
	.zero		1


	//   ....[140]....
        /*0980*/ 	.word	0x00005aa0
        /*0984*/ 	.word	0x00000007
        /*0988*/ 	.word	0x00000000
        /*098c*/ 	.short	0x010a
        /*098e*/ 	.byte	0x3f
	.zero		1


	//   ....[141]....
        /*0990*/ 	.word	0x00005b30
        /*0994*/ 	.word	0x00000006
        /*0998*/ 	.word	0x00000000
        /*099c*/ 	.short	0x010a
        /*099e*/ 	.byte	0x3f
	.zero		1


	//   ....[142]....
        /*09a0*/ 	.word	0x00005bc0
        /*09a4*/ 	.word	0x00000007
        /*09a8*/ 	.word	0x00000000
        /*09ac*/ 	.short	0x010a
        /*09ae*/ 	.byte	0x3f
	.zero		1


	//   ....[143]....
        /*09b0*/ 	.word	0x00005c50
        /*09b4*/ 	.word	0x00000006
        /*09b8*/ 	.word	0x00000000
        /*09bc*/ 	.short	0x010a
        /*09be*/ 	.byte	0x3f
	.zero		1


	//   ....[144]....
        /*09c0*/ 	.word	0x00005ce0
        /*09c4*/ 	.word	0x00000007
        /*09c8*/ 	.word	0x00000000
        /*09cc*/ 	.short	0x010a
        /*09ce*/ 	.byte	0x3f
	.zero		1


	//   ....[145]....
        /*09d0*/ 	.word	0x00005d70
        /*09d4*/ 	.word	0x00000006
        /*09d8*/ 	.word	0x00000000
        /*09dc*/ 	.short	0x010a
        /*09de*/ 	.byte	0x3f
	.zero		1


	//   ....[146]....
        /*09e0*/ 	.word	0x00005e00
        /*09e4*/ 	.word	0x00000007
        /*09e8*/ 	.word	0x00000000
        /*09ec*/ 	.short	0x010a
        /*09ee*/ 	.byte	0x3f
	.zero		1


	//   ....[147]....
        /*09f0*/ 	.word	0x00005e90
        /*09f4*/ 	.word	0x00000006
        /*09f8*/ 	.word	0x00000000
        /*09fc*/ 	.short	0x010a
        /*09fe*/ 	.byte	0x3f
	.zero		1


	//   ....[148]....
        /*0a00*/ 	.word	0x00005f20
        /*0a04*/ 	.word	0x00000007
        /*0a08*/ 	.word	0x00000000
        /*0a0c*/ 	.short	0x010a
        /*0a0e*/ 	.byte	0x3f
	.zero		1


	//   ....[149]....
        /*0a10*/ 	.word	0x00005fb0
        /*0a14*/ 	.word	0x00000006
        /*0a18*/ 	.word	0x00000000
        /*0a1c*/ 	.short	0x010a
        /*0a1e*/ 	.byte	0x3f
	.zero		1


	//   ....[150]....
        /*0a20*/ 	.word	0x00006040
        /*0a24*/ 	.word	0x00000007
        /*0a28*/ 	.word	0x00000000
        /*0a2c*/ 	.short	0x010a
        /*0a2e*/ 	.byte	0x3f
	.zero		1


	//   ....[151]....
        /*0a30*/ 	.word	0x000060d0
        /*0a34*/ 	.word	0x00000006
        /*0a38*/ 	.word	0x00000000
        /*0a3c*/ 	.short	0x010a
        /*0a3e*/ 	.byte	0x3f
	.zero		1


	//   ....[152]....
        /*0a40*/ 	.word	0x00006160
        /*0a44*/ 	.word	0x00000007
        /*0a48*/ 	.word	0x00000000
        /*0a4c*/ 	.short	0x010a
        /*0a4e*/ 	.byte	0x3f
	.zero		1


	//   ....[153]....
        /*0a50*/ 	.word	0x000061f0
        /*0a54*/ 	.word	0x00000006
        /*0a58*/ 	.word	0x00000000
        /*0a5c*/ 	.short	0x010a
        /*0a5e*/ 	.byte	0x3f
	.zero		1


	//   ....[154]....
        /*0a60*/ 	.word	0x00006280
        /*0a64*/ 	.word	0x00000007
        /*0a68*/ 	.word	0x00000000
        /*0a6c*/ 	.short	0x010a
        /*0a6e*/ 	.byte	0x3f
	.zero		1


	//   ....[155]....
        /*0a70*/ 	.word	0x00006310
        /*0a74*/ 	.word	0x00000006
        /*0a78*/ 	.word	0x00000000
        /*0a7c*/ 	.short	0x010a
        /*0a7e*/ 	.byte	0x3f
	.zero		1


	//   ....[156]....
        /*0a80*/ 	.word	0x000063a0
        /*0a84*/ 	.word	0x00000007
        /*0a88*/ 	.word	0x00000000
        /*0a8c*/ 	.short	0x010a
        /*0a8e*/ 	.byte	0x3f
	.zero		1


	//   ....[157]....
        /*0a90*/ 	.word	0x00006430
        /*0a94*/ 	.word	0x00000006
        /*0a98*/ 	.word	0x00000000
        /*0a9c*/ 	.short	0x010a
        /*0a9e*/ 	.byte	0x3f
	.zero		1


	//   ....[158]....
        /*0aa0*/ 	.word	0x000064c0
        /*0aa4*/ 	.word	0x00000007
        /*0aa8*/ 	.word	0x00000000
        /*0aac*/ 	.short	0x010a
        /*0aae*/ 	.byte	0x3f
	.zero		1


	//   ....[159]....
        /*0ab0*/ 	.word	0x00006550
        /*0ab4*/ 	.word	0x00000006
        /*0ab8*/ 	.word	0x00000000
        /*0abc*/ 	.short	0x010a
        /*0abe*/ 	.byte	0x3f
	.zero		1


	//   ....[160]....
        /*0ac0*/ 	.word	0x000065e0
        /*0ac4*/ 	.word	0x00000007
        /*0ac8*/ 	.word	0x00000000
        /*0acc*/ 	.short	0x010a
        /*0ace*/ 	.byte	0x3f
	.zero		1


	//   ....[161]....
        /*0ad0*/ 	.word	0x00006670
        /*0ad4*/ 	.word	0x00000006
        /*0ad8*/ 	.word	0x00000000
        /*0adc*/ 	.short	0x010a
        /*0ade*/ 	.byte	0x3f
	.zero		1


	//   ....[162]....
        /*0ae0*/ 	.word	0x00006700
        /*0ae4*/ 	.word	0x00000007
        /*0ae8*/ 	.word	0x00000000
        /*0aec*/ 	.short	0x010a
        /*0aee*/ 	.byte	0x3f
	.zero		1


	//   ....[163]....
        /*0af0*/ 	.word	0x00006790
        /*0af4*/ 	.word	0x00000006
        /*0af8*/ 	.word	0x00000000
        /*0afc*/ 	.short	0x010a
        /*0afe*/ 	.byte	0x3f
	.zero		1


	//   ....[164]....
        /*0b00*/ 	.word	0x00006820
        /*0b04*/ 	.word	0x00000007
        /*0b08*/ 	.word	0x00000000
        /*0b0c*/ 	.short	0x010a
        /*0b0e*/ 	.byte	0x3f
	.zero		1


	//   ....[165]....
        /*0b10*/ 	.word	0x000068b0
        /*0b14*/ 	.word	0x00000006
        /*0b18*/ 	.word	0x00000000
        /*0b1c*/ 	.short	0x010a
        /*0b1e*/ 	.byte	0x3f
	.zero		1


	//   ....[166]....
        /*0b20*/ 	.word	0x00006940
        /*0b24*/ 	.word	0x00000007
        /*0b28*/ 	.word	0x00000000
        /*0b2c*/ 	.short	0x010a
        /*0b2e*/ 	.byte	0x3f
	.zero		1


	//   ....[167]....
        /*0b30*/ 	.word	0x000069d0
        /*0b34*/ 	.word	0x00000006
        /*0b38*/ 	.word	0x00000000
        /*0b3c*/ 	.short	0x010a
        /*0b3e*/ 	.byte	0x3f
	.zero		1


	//   ....[168]....
        /*0b40*/ 	.word	0x00006a60
        /*0b44*/ 	.word	0x00000007
        /*0b48*/ 	.word	0x00000000
        /*0b4c*/ 	.short	0x010a
        /*0b4e*/ 	.byte	0x3f
	.zero		1


	//   ....[169]....
        /*0b50*/ 	.word	0x00006af0
        /*0b54*/ 	.word	0x00000006
        /*0b58*/ 	.word	0x00000000
        /*0b5c*/ 	.short	0x010a
        /*0b5e*/ 	.byte	0x3f
	.zero		1


	//   ....[170]....
        /*0b60*/ 	.word	0x00006b80
        /*0b64*/ 	.word	0x00000007
        /*0b68*/ 	.word	0x00000000
        /*0b6c*/ 	.short	0x010a
        /*0b6e*/ 	.byte	0x3f
	.zero		1


	//   ....[171]....
        /*0b70*/ 	.word	0x00006c10
        /*0b74*/ 	.word	0x00000006
        /*0b78*/ 	.word	0x00000000
        /*0b7c*/ 	.short	0x010a
        /*0b7e*/ 	.byte	0x3f
	.zero		1


	//   ....[172]....
        /*0b80*/ 	.word	0x00006ca0
        /*0b84*/ 	.word	0x00000007
        /*0b88*/ 	.word	0x00000000
        /*0b8c*/ 	.short	0x010a
        /*0b8e*/ 	.byte	0x3f
	.zero		1


	//   ....[173]....
        /*0b90*/ 	.word	0x00006d30
        /*0b94*/ 	.word	0x00000006
        /*0b98*/ 	.word	0x00000000
        /*0b9c*/ 	.short	0x010a
        /*0b9e*/ 	.byte	0x3f
	.zero		1


	//   ....[174]....
        /*0ba0*/ 	.word	0x00006dc0
        /*0ba4*/ 	.word	0x00000007
        /*0ba8*/ 	.word	0x00000000
        /*0bac*/ 	.short	0x010a
        /*0bae*/ 	.byte	0x3f
	.zero		1


	//   ....[175]....
        /*0bb0*/ 	.word	0x00006e50
        /*0bb4*/ 	.word	0x00000006
        /*0bb8*/ 	.word	0x00000000
        /*0bbc*/ 	.short	0x010a
        /*0bbe*/ 	.byte	0x3f
	.zero		1


	//   ....[176]....
        /*0bc0*/ 	.word	0x00006ee0
        /*0bc4*/ 	.word	0x00000007
        /*0bc8*/ 	.word	0x00000000
        /*0bcc*/ 	.short	0x010a
        /*0bce*/ 	.byte	0x3f
	.zero		1


	//   ....[177]....
        /*0bd0*/ 	.word	0x00006f70
        /*0bd4*/ 	.word	0x00000006
        /*0bd8*/ 	.word	0x00000000
        /*0bdc*/ 	.short	0x010a
        /*0bde*/ 	.byte	0x3f
	.zero		1


	//   ....[178]....
        /*0be0*/ 	.word	0x00007000
        /*0be4*/ 	.word	0x00000007
        /*0be8*/ 	.word	0x00000000
        /*0bec*/ 	.short	0x010a
        /*0bee*/ 	.byte	0x3f
	.zero		1


	//   ....[179]....
        /*0bf0*/ 	.word	0x00007090
        /*0bf4*/ 	.word	0x00000006
        /*0bf8*/ 	.word	0x00000000
        /*0bfc*/ 	.short	0x010a
        /*0bfe*/ 	.byte	0x3f
	.zero		1


	//   ....[180]....
        /*0c00*/ 	.word	0x00007120
        /*0c04*/ 	.word	0x00000007
        /*0c08*/ 	.word	0x00000000
        /*0c0c*/ 	.short	0x010a
        /*0c0e*/ 	.byte	0x3f
	.zero		1


	//   ....[181]....
        /*0c10*/ 	.word	0x000071b0
        /*0c14*/ 	.word	0x00000006
        /*0c18*/ 	.word	0x00000000
        /*0c1c*/ 	.short	0x010a
        /*0c1e*/ 	.byte	0x3f
	.zero		1


	//   ....[182]....
        /*0c20*/ 	.word	0x00007240
        /*0c24*/ 	.word	0x00000007
        /*0c28*/ 	.word	0x00000000
        /*0c2c*/ 	.short	0x010a
        /*0c2e*/ 	.byte	0x3f
	.zero		1


	//   ....[183]....
        /*0c30*/ 	.word	0x000072d0
        /*0c34*/ 	.word	0x00000006
        /*0c38*/ 	.word	0x00000000
        /*0c3c*/ 	.short	0x010a
        /*0c3e*/ 	.byte	0x3f
	.zero		1


	//   ....[184]....
        /*0c40*/ 	.word	0x00007360
        /*0c44*/ 	.word	0x00000007
        /*0c48*/ 	.word	0x00000000
        /*0c4c*/ 	.short	0x010a
        /*0c4e*/ 	.byte	0x3f
	.zero		1


	//   ....[185]....
        /*0c50*/ 	.word	0x000073f0
        /*0c54*/ 	.word	0x00000005
        /*0c58*/ 	.word	0x00000000
        /*0c5c*/ 	.short	0x010a
        /*0c5e*/ 	.byte	0x3f
	.zero		1


	//   ....[186]....
        /*0c60*/ 	.word	0x00007460
        /*0c64*/ 	.word	0x00000003
        /*0c68*/ 	.word	0xfffffff8
        /*0c6c*/ 	.short	0x010a
        /*0c6e*/ 	.byte	0x3f
	.zero		1


	//   ....[187]....
        /*0c70*/ 	.word	0x000074b0
        /*0c74*/ 	.word	0x00000003
        /*0c78*/ 	.word	0x00000000
        /*0c7c*/ 	.short	0x010a
        /*0c7e*/ 	.byte	0x3f
	.zero		1


	//   ....[188]....
        /*0c80*/ 	.word	0x00007510
        /*0c84*/ 	.word	0x00000004
        /*0c88*/ 	.word	0x00000000
        /*0c8c*/ 	.short	0x010a
        /*0c8e*/ 	.byte	0x3f
	.zero		1


	//   ....[189]....
        /*0c90*/ 	.word	0x00007570
        /*0c94*/ 	.word	0x00000004
        /*0c98*/ 	.word	0x00000008
        /*0c9c*/ 	.short	0x010a
        /*0c9e*/ 	.byte	0x3f
	.zero		1


	//   ....[190]....
        /*0ca0*/ 	.word	0x00007640
        /*0ca4*/ 	.word	0x0000000b
        /*0ca8*/ 	.word	0x000001c0
        /*0cac*/ 	.short	0x010a
        /*0cae*/ 	.byte	0x3f
	.zero		1


	//   ....[191]....
        /*0cb0*/ 	.word	0x00007710
        /*0cb4*/ 	.word	0x00000007
        /*0cb8*/ 	.word	0x00000000
        /*0cbc*/ 	.short	0x010a
        /*0cbe*/ 	.byte	0x3f
	.zero		1


	//   ....[192]....
        /*0cc0*/ 	.word	0x00007760
        /*0cc4*/ 	.word	0x00000006
        /*0cc8*/ 	.word	0x00000000
        /*0ccc*/ 	.short	0x010a
        /*0cce*/ 	.byte	0x3f
	.zero		1


	//   ....[193]....
        /*0cd0*/ 	.word	0x000077b0
        /*0cd4*/ 	.word	0x00000007
        /*0cd8*/ 	.word	0x00000000
        /*0cdc*/ 	.short	0x010a
        /*0cde*/ 	.byte	0x3f
	.zero		1


	//   ....[194]....
        /*0ce0*/ 	.word	0x00007800
        /*0ce4*/ 	.word	0x00000006
        /*0ce8*/ 	.word	0x00000000
        /*0cec*/ 	.short	0x010a
        /*0cee*/ 	.byte	0x3f
	.zero		1


	//   ....[195]....
        /*0cf0*/ 	.word	0x00007850
        /*0cf4*/ 	.word	0x00000007
        /*0cf8*/ 	.word	0x00000000
        /*0cfc*/ 	.short	0x010a
        /*0cfe*/ 	.byte	0x3f
	.zero		1


	//   ....[196]....
        /*0d00*/ 	.word	0x000078a0
        /*0d04*/ 	.word	0x00000006
        /*0d08*/ 	.word	0x00000000
        /*0d0c*/ 	.short	0x010a
        /*0d0e*/ 	.byte	0x3f
	.zero		1


	//   ....[197]....
        /*0d10*/ 	.word	0x000078f0
        /*0d14*/ 	.word	0x00000007
        /*0d18*/ 	.word	0x00000000
        /*0d1c*/ 	.short	0x010a
        /*0d1e*/ 	.byte	0x3f
	.zero		1


	//   ....[198]....
        /*0d20*/ 	.word	0x00007940
        /*0d24*/ 	.word	0x00000006
        /*0d28*/ 	.word	0x00000000
        /*0d2c*/ 	.short	0x010a
        /*0d2e*/ 	.byte	0x3f
	.zero		1


	//   ....[199]....
        /*0d30*/ 	.word	0x00007990
        /*0d34*/ 	.word	0x00000007
        /*0d38*/ 	.word	0x00000000
        /*0d3c*/ 	.short	0x010a
        /*0d3e*/ 	.byte	0x3f
	.zero		1


	//   ....[200]....
        /*0d40*/ 	.word	0x000079e0
        /*0d44*/ 	.word	0x00000006
        /*0d48*/ 	.word	0x00000000
        /*0d4c*/ 	.short	0x010a
        /*0d4e*/ 	.byte	0x3f
	.zero		1


	//   ....[201]....
        /*0d50*/ 	.word	0x00007a30
        /*0d54*/ 	.word	0x00000007
        /*0d58*/ 	.word	0x00000000
        /*0d5c*/ 	.short	0x010a
        /*0d5e*/ 	.byte	0x3f
	.zero		1


	//   ....[202]....
        /*0d60*/ 	.word	0x00007a80
        /*0d64*/ 	.word	0x00000006
        /*0d68*/ 	.word	0x00000000
        /*0d6c*/ 	.short	0x010a
        /*0d6e*/ 	.byte	0x3f
	.zero		1


	//   ....[203]....
        /*0d70*/ 	.word	0x00007ad0
        /*0d74*/ 	.word	0x00000007
        /*0d78*/ 	.word	0x00000000
        /*0d7c*/ 	.short	0x010a
        /*0d7e*/ 	.byte	0x3f
	.zero		1


	//   ....[204]....
        /*0d80*/ 	.word	0x00007b20
        /*0d84*/ 	.word	0x00000006
        /*0d88*/ 	.word	0x00000000
        /*0d8c*/ 	.short	0x010a
        /*0d8e*/ 	.byte	0x3f
	.zero		1


	//   ....[205]....
        /*0d90*/ 	.word	0x00007b70
        /*0d94*/ 	.word	0x00000007
        /*0d98*/ 	.word	0x00000000
        /*0d9c*/ 	.short	0x010a
        /*0d9e*/ 	.byte	0x3f
	.zero		1


	//   ....[206]....
        /*0da0*/ 	.word	0x00007bc0
        /*0da4*/ 	.word	0x00000006
        /*0da8*/ 	.word	0x00000000
        /*0dac*/ 	.short	0x010a
        /*0dae*/ 	.byte	0x3f
	.zero		1


	//   ....[207]....
        /*0db0*/ 	.word	0x00007c10
        /*0db4*/ 	.word	0x00000007
        /*0db8*/ 	.word	0x00000000
        /*0dbc*/ 	.short	0x010a
        /*0dbe*/ 	.byte	0x3f
	.zero		1


	//   ....[208]....
        /*0dc0*/ 	.word	0x00007c60
        /*0dc4*/ 	.word	0x00000006
        /*0dc8*/ 	.word	0x00000000
        /*0dcc*/ 	.short	0x010a
        /*0dce*/ 	.byte	0x3f
	.zero		1


	//   ....[209]....
        /*0dd0*/ 	.word	0x00007cb0
        /*0dd4*/ 	.word	0x00000007
        /*0dd8*/ 	.word	0x00000000
        /*0ddc*/ 	.short	0x010a
        /*0dde*/ 	.byte	0x3f
	.zero		1


	//   ....[210]....
        /*0de0*/ 	.word	0x00007d00
        /*0de4*/ 	.word	0x00000006
        /*0de8*/ 	.word	0x00000000
        /*0dec*/ 	.short	0x010a
        /*0dee*/ 	.byte	0x3f
	.zero		1


	//   ....[211]....
        /*0df0*/ 	.word	0x00007d50
        /*0df4*/ 	.word	0x00000007
        /*0df8*/ 	.word	0x00000000
        /*0dfc*/ 	.short	0x010a
        /*0dfe*/ 	.byte	0x3f
	.zero		1


	//   ....[212]....
        /*0e00*/ 	.word	0x00007da0
        /*0e04*/ 	.word	0x00000006
        /*0e08*/ 	.word	0x00000000
        /*0e0c*/ 	.short	0x010a
        /*0e0e*/ 	.byte	0x3f
	.zero		1


	//   ....[213]....
        /*0e10*/ 	.word	0x00007df0
        /*0e14*/ 	.word	0x00000007
        /*0e18*/ 	.word	0x00000000
        /*0e1c*/ 	.short	0x010a
        /*0e1e*/ 	.byte	0x3f
	.zero		1


	//   ....[214]....
        /*0e20*/ 	.word	0x00007e40
        /*0e24*/ 	.word	0x00000006
        /*0e28*/ 	.word	0x00000000
        /*0e2c*/ 	.short	0x010a
        /*0e2e*/ 	.byte	0x3f
	.zero		1


	//   ....[215]....
        /*0e30*/ 	.word	0x00007e90
        /*0e34*/ 	.word	0x00000007
        /*0e38*/ 	.word	0x00000000
        /*0e3c*/ 	.short	0x010a
        /*0e3e*/ 	.byte	0x3f
	.zero		1


	//   ....[216]....
        /*0e40*/ 	.word	0x00007ee0
        /*0e44*/ 	.word	0x00000006
        /*0e48*/ 	.word	0x00000000
        /*0e4c*/ 	.short	0x010a
        /*0e4e*/ 	.byte	0x3f
	.zero		1


	//   ....[217]....
        /*0e50*/ 	.word	0x00007f30
        /*0e54*/ 	.word	0x00000007
        /*0e58*/ 	.word	0x00000000
        /*0e5c*/ 	.short	0x010a
        /*0e5e*/ 	.byte	0x3f
	.zero		1


	//   ....[218]....
        /*0e60*/ 	.word	0x00007f80
        /*0e64*/ 	.word	0x00000006
        /*0e68*/ 	.word	0x00000000
        /*0e6c*/ 	.short	0x010a
        /*0e6e*/ 	.byte	0x3f
	.zero		1


	//   ....[219]....
        /*0e70*/ 	.word	0x00007fd0
        /*0e74*/ 	.word	0x00000007
        /*0e78*/ 	.word	0x00000000
        /*0e7c*/ 	.short	0x010a
        /*0e7e*/ 	.byte	0x3f
	.zero		1


	//   ....[220]....
        /*0e80*/ 	.word	0x00008020
        /*0e84*/ 	.word	0x00000006
        /*0e88*/ 	.word	0x00000000
        /*0e8c*/ 	.short	0x010a
        /*0e8e*/ 	.byte	0x3f
	.zero		1


	//   ....[221]....
        /*0e90*/ 	.word	0x00008070
        /*0e94*/ 	.word	0x00000007
        /*0e98*/ 	.word	0x00000000
        /*0e9c*/ 	.short	0x010a
        /*0e9e*/ 	.byte	0x3f
	.zero		1


	//   ....[222]....
        /*0ea0*/ 	.word	0x000080c0
        /*0ea4*/ 	.word	0x00000006
        /*0ea8*/ 	.word	0x00000000
        /*0eac*/ 	.short	0x010a
        /*0eae*/ 	.byte	0x3f
	.zero		1


	//   ....[223]....
        /*0eb0*/ 	.word	0x00008110
        /*0eb4*/ 	.word	0x00000007
        /*0eb8*/ 	.word	0x00000000
        /*0ebc*/ 	.short	0x010a
        /*0ebe*/ 	.byte	0x3f
	.zero		1


	//   ....[224]....
        /*0ec0*/ 	.word	0x00008160
        /*0ec4*/ 	.word	0x00000006
        /*0ec8*/ 	.word	0x00000000
        /*0ecc*/ 	.short	0x010a
        /*0ece*/ 	.byte	0x3f
	.zero		1


	//   ....[225]....
        /*0ed0*/ 	.word	0x000081b0
        /*0ed4*/ 	.word	0x00000007
        /*0ed8*/ 	.word	0x00000000
        /*0edc*/ 	.short	0x010a
        /*0ede*/ 	.byte	0x3f
	.zero		1


	//   ....[226]....
        /*0ee0*/ 	.word	0x00008200
        /*0ee4*/ 	.word	0x00000006
        /*0ee8*/ 	.word	0x00000000
        /*0eec*/ 	.short	0x010a
        /*0eee*/ 	.byte	0x3f
	.zero		1


	//   ....[227]....
        /*0ef0*/ 	.word	0x00008250
        /*0ef4*/ 	.word	0x00000007
        /*0ef8*/ 	.word	0x00000000
        /*0efc*/ 	.short	0x010a
        /*0efe*/ 	.byte	0x3f
	.zero		1


	//   ....[228]....
        /*0f00*/ 	.word	0x000082a0
        /*0f04*/ 	.word	0x00000006
        /*0f08*/ 	.word	0x00000000
        /*0f0c*/ 	.short	0x010a
        /*0f0e*/ 	.byte	0x3f
	.zero		1


	//   ....[229]....
        /*0f10*/ 	.word	0x000082f0
        /*0f14*/ 	.word	0x00000007
        /*0f18*/ 	.word	0x00000000
        /*0f1c*/ 	.short	0x010a
        /*0f1e*/ 	.byte	0x3f
	.zero		1


	//   ....[230]....
        /*0f20*/ 	.word	0x00008340
        /*0f24*/ 	.word	0x00000006
        /*0f28*/ 	.word	0x00000000
        /*0f2c*/ 	.short	0x010a
        /*0f2e*/ 	.byte	0x3f
	.zero		1


	//   ....[231]....
        /*0f30*/ 	.word	0x00008390
        /*0f34*/ 	.word	0x00000007
        /*0f38*/ 	.word	0x00000000
        /*0f3c*/ 	.short	0x010a
        /*0f3e*/ 	.byte	0x3f
	.zero		1


	//   ....[232]....
        /*0f40*/ 	.word	0x000083e0
        /*0f44*/ 	.word	0x00000006
        /*0f48*/ 	.word	0x00000000
        /*0f4c*/ 	.short	0x010a
        /*0f4e*/ 	.byte	0x3f
	.zero		1


	//   ....[233]....
        /*0f50*/ 	.word	0x00008430
        /*0f54*/ 	.word	0x00000007
        /*0f58*/ 	.word	0x00000000
        /*0f5c*/ 	.short	0x010a
        /*0f5e*/ 	.byte	0x3f
	.zero		1


	//   ....[234]....
        /*0f60*/ 	.word	0x00008480
        /*0f64*/ 	.word	0x00000006
        /*0f68*/ 	.word	0x00000000
        /*0f6c*/ 	.short	0x010a
        /*0f6e*/ 	.byte	0x3f
	.zero		1


	//   ....[235]....
        /*0f70*/ 	.word	0x000084d0
        /*0f74*/ 	.word	0x00000007
        /*0f78*/ 	.word	0x00000000
        /*0f7c*/ 	.short	0x010a
        /*0f7e*/ 	.byte	0x3f
	.zero		1


	//   ....[236]....
        /*0f80*/ 	.word	0x00008520
        /*0f84*/ 	.word	0x00000006
        /*0f88*/ 	.word	0x00000000
        /*0f8c*/ 	.short	0x010a
        /*0f8e*/ 	.byte	0x3f
	.zero		1


	//   ....[237]....
        /*0f90*/ 	.word	0x00008570
        /*0f94*/ 	.word	0x00000007
        /*0f98*/ 	.word	0x00000000
        /*0f9c*/ 	.short	0x010a
        /*0f9e*/ 	.byte	0x3f
	.zero		1


	//   ....[238]....
        /*0fa0*/ 	.word	0x000085c0
        /*0fa4*/ 	.word	0x00000006
        /*0fa8*/ 	.word	0x00000000
        /*0fac*/ 	.short	0x010a
        /*0fae*/ 	.byte	0x3f
	.zero		1


	//   ....[239]....
        /*0fb0*/ 	.word	0x00008610
        /*0fb4*/ 	.word	0x00000007
        /*0fb8*/ 	.word	0x00000000
        /*0fbc*/ 	.short	0x010a
        /*0fbe*/ 	.byte	0x3f
	.zero		1


	//   ....[240]....
        /*0fc0*/ 	.word	0x00008660
        /*0fc4*/ 	.word	0x00000006
        /*0fc8*/ 	.word	0x00000000
        /*0fcc*/ 	.short	0x010a
        /*0fce*/ 	.byte	0x3f
	.zero		1


	//   ....[241]....
        /*0fd0*/ 	.word	0x000086b0
        /*0fd4*/ 	.word	0x00000007
        /*0fd8*/ 	.word	0x00000000
        /*0fdc*/ 	.short	0x010a
        /*0fde*/ 	.byte	0x3f
	.zero		1


	//   ....[242]....
        /*0fe0*/ 	.word	0x00008700
        /*0fe4*/ 	.word	0x00000006
        /*0fe8*/ 	.word	0x00000000
        /*0fec*/ 	.short	0x010a
        /*0fee*/ 	.byte	0x3f
	.zero		1


	//   ....[243]....
        /*0ff0*/ 	.word	0x00008750
        /*0ff4*/ 	.word	0x00000007
        /*0ff8*/ 	.word	0x00000000
        /*0ffc*/ 	.short	0x010a
        /*0ffe*/ 	.byte	0x3f
	.zero		1


	//   ....[244]....
        /*1000*/ 	.word	0x000087a0
        /*1004*/ 	.word	0x00000006
        /*1008*/ 	.word	0x00000000
        /*100c*/ 	.short	0x010a
        /*100e*/ 	.byte	0x3f
	.zero		1


	//   ....[245]....
        /*1010*/ 	.word	0x000087f0
        /*1014*/ 	.word	0x00000007
        /*1018*/ 	.word	0x00000000
        /*101c*/ 	.short	0x010a
        /*101e*/ 	.byte	0x3f
	.zero		1


	//----- nvinfo : EIATTR_NUM_MBARRIERS
	.align		4
.L_37:
        /*1020*/ 	.byte	0x03, 0x38
        /*1022*/ 	.short	0x0076


	//----- nvinfo : EIATTR_EXIT_INSTR_OFFSETS
	.align		4
        /*1024*/ 	.byte	0x04, 0x1c
        /*1026*/ 	.short	(.L_39 - .L_38)


	//   ....[0]....
.L_38:
        /*1028*/ 	.word	0x00001830


	//   ....[1]....
        /*102c*/ 	.word	0x00001890


	//   ....[2]....
        /*1030*/ 	.word	0x00004780


	//   ....[3]....
        /*1034*/ 	.word	0x000047b0


	//   ....[4]....
        /*1038*/ 	.word	0x00007440


	//----- nvinfo : EIATTR_MAX_THREADS
	.align		4
.L_39:
        /*103c*/ 	.byte	0x04, 0x05
        /*103e*/ 	.short	(.L_41 - .L_40)
.L_40:
        /*1040*/ 	.word	0x00000180
        /*1044*/ 	.word	0x00000001
        /*1048*/ 	.word	0x00000001


	//----- nvinfo : EIATTR_CRS_STACK_SIZE
	.align		4
.L_41:
        /*104c*/ 	.byte	0x04, 0x1e
        /*104e*/ 	.short	(.L_43 - .L_42)
.L_42:
        /*1050*/ 	.word	0x00000000


	//----- nvinfo : EIATTR_CBANK_PARAM_SIZE
	.align		4
.L_43:
        /*1054*/ 	.byte	0x03, 0x19
        /*1056*/ 	.short	0x0470


	//----- nvinfo : EIATTR_PARAM_CBANK
	.align		4
        /*1058*/ 	.byte	0x04, 0x0a
        /*105a*/ 	.short	(.L_45 - .L_44)
	.align		4
.L_44:
        /*105c*/ 	.word	index@(.nv.constant0._ZN7cutlass13device_kernelINS_4gemm6kernel13GemmUniversalIN4cute5tupleIJiiiiEEENS1_10collective13CollectiveMmaINS1_34MainloopSm90TmaGmmaWarpSpecializedILi56ENS5_IJNS4_1CILi1EEESB_SB_EEENS1_32KernelTmaWarpSpecializedPingpongEEENS5_IJNSA_ILi64EEESF_NSA_ILi32EEEEEEaNS5_IJlSB_lEEEaSI_NS4_8TiledMMAINS4_8MMA_AtomIJNS4_4SM904GMMA26MMA_64x64x32_S32S8S8_SS_TNEEEENS4_6LayoutISC_NS5_IJNSA_ILi0EEESQ_SQ_EEEEENS5_IJNS4_10UnderscoreEST_ST_EEEEENS4_13SM90_TMA_LOADENS4_14ComposedLayoutINS4_7SwizzleILi1ELi4ELi3EEENS4_18smem_ptr_flag_bitsILi8EEENSP_INS5_IJNSA_ILi8EEESG_EEENS5_IJSG_SB_EEEEEEEvNS4_8identityESW_S16_vS17_EENS_8epilogue10collective6detail29Sm90TmaWarpSpecializedAdapterINS1A_15DefaultEpilogueIaSI_SI_NS19_6thread17LinearCombinationIaLi1EiiLNS1E_9ScaleType4KindE0ELNS_15FloatRoundStyleE2EaEENS1_15EpilogueDefaultEEEEEvvEEEEvNT_6ParamsE)
        /*1060*/ 	.short	0x0210
        /*1062*/ 	.short	0x0470


	//----- nvinfo : EIATTR_SW_WAR
	.align		4
.L_45:
        /*1064*/ 	.byte	0x04, 0x36
        /*1066*/ 	.short	(.L_47 - .L_46)
.L_46:
        /*1068*/ 	.word	0x00000008
.L_47:


//--------------------- .nv.callgraph             --------------------------
	.section	.nv.callgraph,"",@"SHT_CUDA_CALLGRAPH"
	.align	4
	.sectionentsize	8
	.align		4
        /*0000*/ 	.word	0x00000000
	.align		4
        /*0004*/ 	.word	0xffffffff
	.align		4
        /*0008*/ 	.word	index@(_ZN7cutlass13device_kernelINS_4gemm6kernel13GemmUniversalIN4cute5tupleIJiiiiEEENS1_10collective13CollectiveMmaINS1_34MainloopSm90TmaGmmaWarpSpecializedILi56ENS5_IJNS4_1CILi1EEESB_SB_EEENS1_32KernelTmaWarpSpecializedPingpongEEENS5_IJNSA_ILi64EEESF_NSA_ILi32EEEEEEaNS5_IJlSB_lEEEaSI_NS4_8TiledMMAINS4_8MMA_AtomIJNS4_4SM904GMMA26MMA_64x64x32_S32S8S8_SS_TNEEEENS4_6LayoutISC_NS5_IJNSA_ILi0EEESQ_SQ_EEEEENS5_IJNS4_10UnderscoreEST_ST_EEEEENS4_13SM90_TMA_LOADENS4_14ComposedLayoutINS4_7SwizzleILi1ELi4ELi3EEENS4_18smem_ptr_flag_bitsILi8EEENSP_INS5_IJNSA_ILi8EEESG_EEENS5_IJSG_SB_EEEEEEEvNS4_8identityESW_S16_vS17_EENS_8epilogue10collective6detail29Sm90TmaWarpSpecializedAdapterINS1A_15DefaultEpilogueIaSI_SI_NS19_6thread17LinearCombinationIaLi1EiiLNS1E_9ScaleType4KindE0ELNS_15FloatRoundStyleE2EaEENS1_15EpilogueDefaultEEEEEvvEEEEvNT_6ParamsE)
	.align		4
        /*000c*/ 	.word	index@(__assertfail)
	.align		4
        /*0010*/ 	.word	0x00000000
	.align		4
        /*0014*/ 	.word	0xfffffffe
	.align		4
        /*0018*/ 	.word	0x00000000
	.align		4
        /*001c*/ 	.word	0xfffffffd
	.align		4
        /*0020*/ 	.word	0x00000000
	.align		4
        /*0024*/ 	.word	0xfffffffc


//--------------------- .nv.constant4             --------------------------
	.section	.nv.constant4,"a",@progbits
	.align	8
	.align		8
.nv.constant4:
        /*0000*/ 	.dword	__assertfail
	.align		8
        /*0008*/ 	.dword	__unnamed_1
	.align		8
        /*0010*/ 	.dword	_ZN40_INTERNAL_f1a5f35b_4_k_cu_8fc22b6d_303854cuda3std3__45__cpo5beginE
	.align		8
        /*0018*/ 	.dword	_ZN40_INTERNAL_f1a5f35b_4_k_cu_8fc22b6d_303854cuda3std3__45__cpo3endE
	.align		8
        /*0020*/ 	.dword	_ZN40_INTERNAL_f1a5f35b_4_k_cu_8fc22b6d_303854cuda3std3__45__cpo6cbeginE
	.align		8
        /*0028*/ 	.dword	_ZN40_INTERNAL_f1a5f35b_4_k_cu_8fc22b6d_303854cuda3std3__45__cpo4cendE
	.align		8
        /*0030*/ 	.dword	_ZN40_INTERNAL_f1a5f35b_4_k_cu_8fc22b6d_303854cuda3std3__442_GLOBAL__N__f1a5f35b_4_k_cu_8fc22b6d_303856ignoreE
	.align		8
        /*0038*/ 	.dword	_ZN40_INTERNAL_f1a5f35b_4_k_cu_8fc22b6d_303854cuda3std3__419piecewise_constructE
	.align		8
        /*0040*/ 	.dword	_ZN40_INTERNAL_f1a5f35b_4_k_cu_8fc22b6d_303854cuda3std3__48in_placeE
	.align		8
        /*0048*/ 	.dword	_ZN40_INTERNAL_f1a5f35b_4_k_cu_8fc22b6d_303854cuda3std6ranges3__45__cpo4swapE
	.align		8
        /*0050*/ 	.dword	_ZN40_INTERNAL_f1a5f35b_4_k_cu_8fc22b6d_303854cuda3std6ranges3__45__cpo9iter_moveE
	.align		8
        /*0058*/ 	.dword	_ZN40_INTERNAL_f1a5f35b_4_k_cu_8fc22b6d_303854cute7productE
	.align		8
        /*0060*/ 	.dword	_ZN40_INTERNAL_f1a5f35b_4_k_cu_8fc22b6d_303854cute1_E
	.align		8
        /*0068*/ 	.dword	$str$22
	.align		8
        /*0070*/ 	.dword	$str$23


//--------------------- .text._ZN7cutlass13device_kernelINS_4gemm6kernel13GemmUniversalIN4cute5tupleIJiiiiEEENS1_10collective13CollectiveMmaINS1_34MainloopSm90TmaGmmaWarpSpecializedILi56ENS5_IJNS4_1CILi1EEESB_SB_EEENS1_32KernelTmaWarpSpecializedPingpongEEENS5_IJNSA_ILi64EEESF_NSA_ILi32EEEEEEaNS5_IJlSB_lEEEaSI_NS4_8TiledMMAINS4_8MMA_AtomIJNS4_4SM904GMMA26MMA_64x64x32_S32S8S8_SS_TNEEEENS4_6LayoutISC_NS5_IJNSA_ILi0EEESQ_SQ_EEEEENS5_IJNS4_10UnderscoreEST_ST_EEEEENS4_13SM90_TMA_LOADENS4_14ComposedLayoutINS4_7SwizzleILi1ELi4ELi3EEENS4_18smem_ptr_flag_bitsILi8EEENSP_INS5_IJNSA_ILi8EEESG_EEENS5_IJSG_SB_EEEEEEEvNS4_8identityESW_S16_vS17_EENS_8epilogue10collective6detail29Sm90TmaWarpSpecializedAdapterINS1A_15DefaultEpilogueIaSI_SI_NS19_6thread17LinearCombinationIaLi1EiiLNS1E_9ScaleType4KindE0ELNS_15FloatRoundStyleE2EaEENS1_15EpilogueDefaultEEEEEvvEEEEvNT_6ParamsE --------------------------
	.section	.text._ZN7cutlass13device_kernelINS_4gemm6kernel13GemmUniversalIN4cute5tupleIJiiiiEEENS1_10collective13CollectiveMmaINS1_34MainloopSm90TmaGmmaWarpSpecializedILi56ENS5_IJNS4_1CILi1EEESB_SB_EEENS1_32KernelTmaWarpSpecializedPingpongEEENS5_IJNSA_ILi64EEESF_NSA_ILi32EEEEEEaNS5_IJlSB_lEEEaSI_NS4_8TiledMMAINS4_8MMA_AtomIJNS4_4SM904GMMA26MMA_64x64x32_S32S8S8_SS_TNEEEENS4_6LayoutISC_NS5_IJNSA_ILi0EEESQ_SQ_EEEEENS5_IJNS4_10UnderscoreEST_ST_EEEEENS4_13SM90_TMA_LOADENS4_14ComposedLayoutINS4_7SwizzleILi1ELi4ELi3EEENS4_18smem_ptr_flag_bitsILi8EEENSP_INS5_IJNSA_ILi8EEESG_EEENS5_IJSG_SB_EEEEEEEvNS4_8identityESW_S16_vS17_EENS_8epilogue10collective6detail29Sm90TmaWarpSpecializedAdapterINS1A_15DefaultEpilogueIaSI_SI_NS19_6thread17LinearCombinationIaLi1EiiLNS1E_9ScaleType4KindE0ELNS_15FloatRoundStyleE2EaEENS1_15EpilogueDefaultEEEEEvvEEEEvNT_6ParamsE,"ax",@progbits
	.align	128
.text._ZN7cutlass13device_kernelINS_4gemm6kernel13GemmUniversalIN4cute5tupleIJiiiiEEENS1_10collective13CollectiveMmaINS1_34MainloopSm90TmaGmmaWarpSpecializedILi56ENS5_IJNS4_1CILi1EEESB_SB_EEENS1_32KernelTmaWarpSpecializedPingpongEEENS5_IJNSA_ILi64EEESF_NSA_ILi32EEEEEEaNS5_IJlSB_lEEEaSI_NS4_8TiledMMAINS4_8MMA_AtomIJNS4_4SM904GMMA26MMA_64x64x32_S32S8S8_SS_TNEEEENS4_6LayoutISC_NS5_IJNSA_ILi0EEESQ_SQ_EEEEENS5_IJNS4_10UnderscoreEST_ST_EEEEENS4_13SM90_TMA_LOADENS4_14ComposedLayoutINS4_7SwizzleILi1ELi4ELi3EEENS4_18smem_ptr_flag_bitsILi8EEENSP_INS5_IJNSA_ILi8EEESG_EEENS5_IJSG_SB_EEEEEEEvNS4_8identityESW_S16_vS17_EENS_8epilogue10collective6detail29Sm90TmaWarpSpecializedAdapterINS1A_15DefaultEpilogueIaSI_SI_NS19_6thread17LinearCombinationIaLi1EiiLNS1E_9ScaleType4KindE0ELNS_15FloatRoundStyleE2EaEENS1_15EpilogueDefaultEEEEEvvEEEEvNT_6ParamsE:
        .type           _ZN7cutlass13device_kernelINS_4gemm6kernel13GemmUniversalIN4cute5tupleIJiiiiEEENS1_10collective13CollectiveMmaINS1_34MainloopSm90TmaGmmaWarpSpecializedILi56ENS5_IJNS4_1CILi1EEESB_SB_EEENS1_32KernelTmaWarpSpecializedPingpongEEENS5_IJNSA_ILi64EEESF_NSA_ILi32EEEEEEaNS5_IJlSB_lEEEaSI_NS4_8TiledMMAINS4_8MMA_AtomIJNS4_4SM904GMMA26MMA_64x64x32_S32S8S8_SS_TNEEEENS4_6LayoutISC_NS5_IJNSA_ILi0EEESQ_SQ_EEEEENS5_IJNS4_10UnderscoreEST_ST_EEEEENS4_13SM90_TMA_LOADENS4_14ComposedLayoutINS4_7SwizzleILi1ELi4ELi3EEENS4_18smem_ptr_flag_bitsILi8EEENSP_INS5_IJNSA_ILi8EEESG_EEENS5_IJSG_SB_EEEEEEEvNS4_8identityESW_S16_vS17_EENS_8epilogue10collective6detail29Sm90TmaWarpSpecializedAdapterINS1A_15DefaultEpilogueIaSI_SI_NS19_6thread17LinearCombinationIaLi1EiiLNS1E_9ScaleType4KindE0ELNS_15FloatRoundStyleE2EaEENS1_15EpilogueDefaultEEEEEvvEEEEvNT_6ParamsE,@function
        .size           _ZN7cutlass13device_kernelINS_4gemm6kernel13GemmUniversalIN4cute5tupleIJiiiiEEENS1_10collective13CollectiveMmaINS1_34MainloopSm90TmaGmmaWarpSpecializedILi56ENS5_IJNS4_1CILi1EEESB_SB_EEENS1_32KernelTmaWarpSpecializedPingpongEEENS5_IJNSA_ILi64EEESF_NSA_ILi32EEEEEEaNS5_IJlSB_lEEEaSI_NS4_8TiledMMAINS4_8MMA_AtomIJNS4_4SM904GMMA26MMA_64x64x32_S32S8S8_SS_TNEEEENS4_6LayoutISC_NS5_IJNSA_ILi0EEESQ_SQ_EEEEENS5_IJNS4_10UnderscoreEST_ST_EEEEENS4_13SM90_TMA_LOADENS4_14ComposedLayoutINS4_7SwizzleILi1ELi4ELi3EEENS4_18smem_ptr_flag_bitsILi8EEENSP_INS5_IJNSA_ILi8EEESG_EEENS5_IJSG_SB_EEEEEEEvNS4_8identityESW_S16_vS17_EENS_8epilogue10collective6detail29Sm90TmaWarpSpecializedAdapterINS1A_15DefaultEpilogueIaSI_SI_NS19_6thread17LinearCombinationIaLi1EiiLNS1E_9ScaleType4KindE0ELNS_15FloatRoundStyleE2EaEENS1_15EpilogueDefaultEEEEEvvEEEEvNT_6ParamsE,(.L_x_242 - _ZN7cutlass13device_kernelINS_4gemm6kernel13GemmUniversalIN4cute5tupleIJiiiiEEENS1_10collective13CollectiveMmaINS1_34MainloopSm90TmaGmmaWarpSpecializedILi56ENS5_IJNS4_1CILi1EEESB_SB_EEENS1_32KernelTmaWarpSpecializedPingpongEEENS5_IJNSA_ILi64EEESF_NSA_ILi32EEEEEEaNS5_IJlSB_lEEEaSI_NS4_8TiledMMAINS4_8MMA_AtomIJNS4_4SM904GMMA26MMA_64x64x32_S32S8S8_SS_TNEEEENS4_6LayoutISC_NS5_IJNSA_ILi0EEESQ_SQ_EEEEENS5_IJNS4_10UnderscoreEST_ST_EEEEENS4_13SM90_TMA_LOADENS4_14ComposedLayoutINS4_7SwizzleILi1ELi4ELi3EEENS4_18smem_ptr_flag_bitsILi8EEENSP_INS5_IJNSA_ILi8EEESG_EEENS5_IJSG_SB_EEEEEEEvNS4_8identityESW_S16_vS17_EENS_8epilogue10collective6detail29Sm90TmaWarpSpecializedAdapterINS1A_15DefaultEpilogueIaSI_SI_NS19_6thread17LinearCombinationIaLi1EiiLNS1E_9ScaleType4KindE0ELNS_15FloatRoundStyleE2EaEENS1_15EpilogueDefaultEEEEEvvEEEEvNT_6ParamsE)
        .other          _ZN7cutlass13device_kernelINS_4gemm6kernel13GemmUniversalIN4cute5tupleIJiiiiEEENS1_10collective13CollectiveMmaINS1_34MainloopSm90TmaGmmaWarpSpecializedILi56ENS5_IJNS4_1CILi1EEESB_SB_EEENS1_32KernelTmaWarpSpecializedPingpongEEENS5_IJNSA_ILi64EEESF_NSA_ILi32EEEEEEaNS5_IJlSB_lEEEaSI_NS4_8TiledMMAINS4_8MMA_AtomIJNS4_4SM904GMMA26MMA_64x64x32_S32S8S8_SS_TNEEEENS4_6LayoutISC_NS5_IJNSA_ILi0EEESQ_SQ_EEEEENS5_IJNS4_10UnderscoreEST_ST_EEEEENS4_13SM90_TMA_LOADENS4_14ComposedLayoutINS4_7SwizzleILi1ELi4ELi3EEENS4_18smem_ptr_flag_bitsILi8EEENSP_INS5_IJNSA_ILi8EEESG_EEENS5_IJSG_SB_EEEEEEEvNS4_8identityESW_S16_vS17_EENS_8epilogue10collective6detail29Sm90TmaWarpSpecializedAdapterINS1A_15DefaultEpilogueIaSI_SI_NS19_6thread17LinearCombinationIaLi1EiiLNS1E_9ScaleType4KindE0ELNS_15FloatRoundStyleE2EaEENS1_15EpilogueDefaultEEEEEvvEEEEvNT_6ParamsE,@"STO_CUDA_ENTRY STV_DEFAULT"
_ZN7cutlass13device_kernelINS_4gemm6kernel13GemmUniversalIN4cute5tupleIJiiiiEEENS1_10collective13CollectiveMmaINS1_34MainloopSm90TmaGmmaWarpSpecializedILi56ENS5_IJNS4_1CILi1EEESB_SB_EEENS1_32KernelTmaWarpSpecializedPingpongEEENS5_IJNSA_ILi64EEESF_NSA_ILi32EEEEEEaNS5_IJlSB_lEEEaSI_NS4_8TiledMMAINS4_8MMA_AtomIJNS4_4SM904GMMA26MMA_64x64x32_S32S8S8_SS_TNEEEENS4_6LayoutISC_NS5_IJNSA_ILi0EEESQ_SQ_EEEEENS5_IJNS4_10UnderscoreEST_ST_EEEEENS4_13SM90_TMA_LOADENS4_14ComposedLayoutINS4_7SwizzleILi1ELi4ELi3EEENS4_18smem_ptr_flag_bitsILi8EEENSP_INS5_IJNSA_ILi8EEESG_EEENS5_IJSG_SB_EEEEEEEvNS4_8identityESW_S16_vS17_EENS_8epilogue10collective6detail29Sm90TmaWarpSpecializedAdapterINS1A_15DefaultEpilogueIaSI_SI_NS19_6thread17LinearCombinationIaLi1EiiLNS1E_9ScaleType4KindE0ELNS_15FloatRoundStyleE2EaEENS1_15EpilogueDefaultEEEEEvvEEEEvNT_6ParamsE:
[----:B------:R-:W0:Y:S02]  /*0000*/  LDC R1, c[0x0][0x28] ;  /* 0x00000a00ff017b82 */ /* 0x000e240000000800 */
[----:B0-----:R-:W-:Y:S01]  /*0010*/  VIADD R1, R1, 0xfffffff8 ;  /* 0xfffffff801017836 */ /* 0x001fe20000000000 */
[----:B------:R-:W0:Y:S01]  /*0020*/  S2R R4, SR_TID.X ;  /* 0x0000000000047919 */ /* 0x000e220000002100 */
[----:B------:R-:W-:Y:S01]  /*0030*/  ELECT P0, URZ, PT ;  /* 0x00000000003f782f */ /* 0x000fe20003800000 */
[----:B------:R-:W-:Y:S01]  /*0040*/  BSSY B0, `(.L_x_0) ;  /* 0x000000f000007945 */ /* 0x000fe20003800000 */
[--C-:B0-----:R-:W-:Y:S02]  /*0050*/  SHF.R.U32.HI R0, RZ, 0x5, R4.reuse ;  /* 0x00000005ff007819 */ /* 0x101fe40000011604 */
[----:B------:R-:W-:-:S03]  /*0060*/  SHF.R.U32.HI R5, RZ, 0x7, R4 ;  /* 0x00000007ff057819 */ /* 0x000fc60000011604 */
[----:B------:R-:W0:Y:S04]  /*0070*/  SHFL.IDX PT, R2, R0, RZ, 0x1f ;  /* 0x00001fff00027589 */ /* 0x000e2800000e0000 */
[----:B------:R1:W2:Y:S01]  /*0080*/  SHFL.IDX PT, R7, R5, RZ, 0x1f ;  /* 0x00001fff05077589 */ /* 0x0002a200000e0000 */
[----:B0-----:R-:W-:-:S13]  /*0090*/  ISETP.NE.OR P0, PT, R2, RZ, !P0 ;  /* 0x000000ff0200720c */ /* 0x001fda0004705670 */
[----:B-12---:R-:W-:Y:S05]  /*00a0*/  @P0 BRA `(.L_x_1) ;  /* 0x0000000000200947 */ /* 0x006fea0003800000 */
[----:B------:R-:W-:Y:S02]  /*00b0*/  ULDC.64 UR4, c[0x0][0x198] ;  /* 0x0000660000047ab9 */ /* 0x000fe40000000a00 */
[----:B------:R-:W-:Y:S02]  /*00c0*/  UIADD3 UR6, UP0, UR4, 0xf0, URZ ;  /* 0x000000f004067890 */ /* 0x000fe4000ff1e03f */
[----:B------:R-:W-:Y:S02]  /*00d0*/  UIADD3 UR4, UP1, UR4, 0x1f0, URZ ;  /* 0x000001f004047890 */ /* 0x000fe4000ff3e03f */
[----:B------:R-:W-:Y:S02]  /*00e0*/  UIADD3.X UR7, URZ, UR5, URZ, UP0, !UPT ;  /* 0x000000053f077290 */ /* 0x000fe400087fe43f */
[----:B------:R-:W-:-:S07]  /*00f0*/  UIADD3.X UR5, URZ, UR5, URZ, UP1, !UPT ;  /* 0x000000053f057290 */ /* 0x000fce0008ffe43f */
[----:B------:R0:W-:Y:S02]  /*0100*/  UTMACCTL.PF [UR6] ;  /* 0x00000000060079b9 */ /* 0x0001e40008040000 */
[----:B------:R0:W-:Y:S02]  /*0110*/  UTMACCTL.PF [UR4] ;  /* 0x00000000040079b9 */ /* 0x0001e40008040000 */
[----:B0-----:R-:W-:Y:S01]  /*0120*/  NOP ;  /* 0x0000000000007918 */ /* 0x001fe20000000000 */
.L_x_1:
[----:B------:R-:W-:Y:S05]  /*0130*/  BSYNC B0 ;  /* 0x0000000000007941 */ /* 0x000fea0003800000 */
.L_x_0:
[----:B------:R-:W0:Y:S02]  /*0140*/  SHFL.IDX PT, R3, R0, RZ, 0x1f ;  /* 0x00001fff00037589 */ /* 0x000e2400000e0000 */
[----:B0-----:R-:W-:-:S13]  /*0150*/  ISETP.NE.AND P0, PT, R3, RZ, PT ;  /* 0x000000ff0300720c */ /* 0x001fda0003f05270 */
[----:B------:R-:W-:Y:S05]  /*0160*/  @P0 BRA `(.L_x_2) ;  /* 0x0000000800040947 */ /* 0x000fea0003800000 */
[----:B------:R-:W-:Y:S01]  /*0170*/  ELECT P0, URZ, PT ;  /* 0x00000000003f782f */ /* 0x000fe20003800000 */
[----:B------:R-:W-:-:S12]  /*0180*/  BSSY B0, `(.L_x_2) ;  /* 0x000007f000007945 */ /* 0x000fd80003800000 */
[----:B------:R-:W-:Y:S05]  /*0190*/  @!P0 BRA `(.L_x_3) ;  /* 0x0000000400f48947 */ /* 0x000fea0003800000 */
[----:B------:R-:W0:Y:S01]  /*01a0*/  S2UR UR8, SR_CgaCtaId ;  /* 0x00000000000879c3 */ /* 0x000e220000008800 */
[----:B------:R-:W-:Y:S01]  /*01b0*/  UMOV UR4, 0x400 ;  /* 0x0000040000047882 */ /* 0x000fe20000000000 */
[----:B------:R-:W-:Y:S01]  /*01c0*/  UMOV UR5, 0x1 ;  /* 0x0000000100057882 */ /* 0x000fe20000000000 */
[----:B------:R-:W-:Y:S02]  /*01d0*/  UMOV UR6, 0x80 ;  /* 0x0000008000067882 */ /* 0x000fe40000000000 */
[----:B------:R-:W-:-:S04]  /*01e0*/  UIADD3 UR6, -UR6, 0x100000, URZ ;  /* 0x0010000006067890 */ /* 0x000fc8000fffe13f */
[----:B------:R-:W-:Y:S02]  /*01f0*/  USHF.L.U32 UR7, UR6, 0xb, URZ ;  /* 0x0000000b06077899 */ /* 0x000fe4000800063f */
[----:B------:R-:W-:Y:S02]  /*0200*/  USHF.L.U32 UR6, UR6, 0x1, URZ ;  /* 0x0000000106067899 */ /* 0x000fe4000800063f */
[----:B0-----:R-:W-:Y:S02]  /*0210*/  ULEA UR8, UR8, UR4, 0x18 ;  /* 0x0000000408087291 */ /* 0x001fe4000f8ec03f */
[----:B------:R-:W-:-:S04]  /*0220*/  UIADD3 UR4, -UR5, 0x100000, URZ ;  /* 0x0010000005047890 */ /* 0x000fc8000fffe13f */
[----:B------:R-:W-:Y:S02]  /*0230*/  USHF.L.U32 UR5, UR4, 0xb, URZ ;  /* 0x0000000b04057899 */ /* 0x000fe4000800063f */
[----:B------:R-:W-:Y:S01]  /*0240*/  USHF.L.U32 UR4, UR4, 0x1, URZ ;  /* 0x0000000104047899 */ /* 0x000fe2000800063f */
[----:B------:R-:W0:Y:S11]  /*0250*/  FENCE.VIEW.ASYNC.S ;  /* 0x00000000000073c6 */ /* 0x000e360000000000 */
[----:B0-----:R0:W1:Y:S01]  /*0260*/  SYNCS.EXCH.64 URZ, [UR8], UR4 ;  /* 0x00000004083f75b2 */ /* 0x0010620008000100 */
[----:B------:R0:W2:Y:S01]  /*0270*/  SYNCS.EXCH.64 URZ, [UR8+0x1c0], UR6 ;  /* 0x0001c006083f75b2 */ /* 0x0000a20008000100 */
[----:B------:R0:W3:Y:S01]  /*0280*/  SYNCS.EXCH.64 URZ, [UR8+0x8], UR4 ;  /* 0x00000804083f75b2 */ /* 0x0000e20008000100 */
[----:B------:R0:W4:Y:S01]  /*0290*/  SYNCS.EXCH.64 URZ, [UR8+0x1c8], UR6 ;  /* 0x0001c806083f75b2 */ /* 0x0001220008000100 */
[----:B------:R0:W0:Y:S01]  /*02a0*/  SYNCS.EXCH.64 URZ, [UR8+0x10], UR4 ;  /* 0x00001004083f75b2 */ /* 0x0000220008000100 */
        /* <DEDUP_REMOVED lines=107> */
[----:B-1234-:R-:W-:Y:S01]  /*0960*/  NOP ;  /* 0x0000000000007918 */ /* 0x01efe20000000000 */
.L_x_3:
[----:B0-----:R-:W-:Y:S05]  /*0970*/  BSYNC B0 ;  /* 0x0000000000007941 */ /* 0x001fea0003800000 */
.L_x_2:
[----:B------:R-:W0:Y:S01]  /*0980*/  SHFL.IDX PT, R6, R0, RZ, 0x1f ;  /* 0x00001fff00067589 */ /* 0x000e2200000e0000 */
[----:B------:R-:W-:Y:S01]  /*0990*/  ELECT P0, URZ, PT ;  /* 0x00000000003f782f */ /* 0x000fe20003800000 */
[----:B------:R-:W-:Y:S01]  /*09a0*/  NOP ;  /* 0x0000000000007918 */ /* 0x000fe20000000000 */
[----:B------:R-:W-:Y:S01]  /*09b0*/  ELECT P1, URZ, PT ;  /* 0x00000000003f782f */ /* 0x000fe20003820000 */
[----:B------:R-:W1:Y:S01]  /*09c0*/  SHFL.IDX PT, R3, R0, RZ, 0x1f ;  /* 0x00001fff00037589 */ /* 0x000e6200000e0000 */
[----:B------:R-:W-:Y:S01]  /*09d0*/  UMOV UR4, 0x20 ;  /* 0x0000002000047882 */ /* 0x000fe20000000000 */
[----:B------:R-:W-:Y:S01]  /*09e0*/  UMOV UR11, 0x80 ;  /* 0x00000080000b7882 */ /* 0x000fe20000000000 */
[----:B------:R-:W-:Y:S01]  /*09f0*/  NOP ;  /* 0x0000000000007918 */ /* 0x000fe20000000000 */
[----:B------:R-:W2:Y:S01]  /*0a00*/  SHFL.IDX PT, R5, R5, RZ, 0x1f ;  /* 0x00001fff05057589 */ /* 0x000ea200000e0000 */
[C---:B------:R-:W-:Y:S01]  /*0a10*/  VIADD R31, R7.reuse, 0xffffffff ;  /* 0xffffffff071f7836 */ /* 0x040fe20000000000 */
[----:B------:R-:W-:Y:S01]  /*0a20*/  ULDC.64 UR36, c[0x0][0x208] ;  /* 0x0000820000247ab9 */ /* 0x000fe20000000a00 */
[----:B------:R-:W-:-:S03]  /*0a30*/  ISETP.NE.AND P2, PT, R7, RZ, PT ;  /* 0x000000ff0700720c */ /* 0x000fc60003f45270 */
[----:B------:R-:W-:Y:S02]  /*0a40*/  ISETP.GE.U32.AND P3, PT, R31, 0x2, PT ;  /* 0x000000021f00780c */ /* 0x000fe40003f66070 */
[----:B0-----:R-:W-:Y:S02]  /*0a50*/  ISETP.NE.OR P0, PT, R6, RZ, !P0 ;  /* 0x000000ff0600720c */ /* 0x001fe40004705670 */
[----:B-1----:R-:W-:Y:S02]  /*0a60*/  ISETP.NE.OR P1, PT, R3, RZ, !P1 ;  /* 0x000000ff0300720c */ /* 0x002fe40004f25670 */
[----:B------:R-:W-:Y:S02]  /*0a70*/  SHF.R.S32.HI R3, RZ, 0x1f, R2 ;  /* 0x0000001fff037819 */ /* 0x000fe40000011402 */
[----:B--2---:R-:W-:Y:S02]  /*0a80*/  R2UR UR44, R5 ;  /* 0x00000000052c72ca */ /* 0x004fe400000e0000 */
[----:B------:R-:W-:-:S05]  /*0a90*/  LEA.HI R3, R3, R2, RZ, 0x2 ;  /* 0x0000000203037211 */ /* 0x000fca00078f10ff */
[----:B------:R-:W-:Y:S01]  /*0aa0*/  VOTEU.ALL UP0, P0 ;  /* 0x00000000003f7886 */ /* 0x000fe20000000000 */
[----:B------:R-:W-:Y:S01]  /*0ab0*/  LOP3.LUT R3, R3, 0xfffffffc, RZ, 0xc0, !PT ;  /* 0xfffffffc03037812 */ /* 0x000fe200078ec0ff */
[----:B------:R-:W-:-:S03]  /*0ac0*/  VOTEU.ALL UP1, P1 ;  /* 0x00000000003f7886 */ /* 0x000fc60000820000 */
[----:B------:R-:W0:Y:S01]  /*0ad0*/  @!UP0 S2UR UR7, SR_CgaCtaId ;  /* 0x00000000000789c3 */ /* 0x000e220000008800 */
[----:B------:R-:W-:Y:S01]  /*0ae0*/  @!UP0 UMOV UR6, 0x400 ;  /* 0x0000040000068882 */ /* 0x000fe20000000000 */
[----:B------:R-:W-:-:S04]  /*0af0*/  @!UP0 UIADD3 UR4, -UR4, 0x100000, URZ ;  /* 0x0010000004048890 */ /* 0x000fc8000fffe13f */
[----:B------:R-:W-:Y:S02]  /*0b00*/  @!UP0 USHF.L.U32 UR5, UR4, 0xb, URZ ;  /* 0x0000000b04058899 */ /* 0x000fe4000800063f */
[----:B------:R-:W-:Y:S01]  /*0b10*/  @!UP0 USHF.L.U32 UR4, UR4, 0x1, URZ ;  /* 0x0000000104048899 */ /* 0x000fe2000800063f */
[----:B------:R-:W-:Y:S01]  /*0b20*/  IMAD.IADD R14, R2, 0x1, -R3 ;  /* 0x00000001020e7824 */ /* 0x000fe200078e0a03 */
[----:B------:R-:W-:Y:S01]  /*0b30*/  @!UP1 UMOV UR9, 0x400 ;  /* 0x0000040000099882 */ /* 0x000fe20000000000 */
[----:B------:R-:W-:Y:S01]  /*0b40*/  VOTEU.ALL UP2, P1 ;  /* 0x00000000003f7886 */ /* 0x000fe20000840000 */
[----:B------:R-:W-:Y:S01]  /*0b50*/  VOTEU.ALL UP3, P1 ;  /* 0x00000000003f7886 */ /* 0x000fe20000860000 */
[----:B------:R-:W-:Y:S01]  /*0b60*/  VOTEU.ALL UP4, P1 ;  /* 0x00000000003f7886 */ /* 0x000fe20000880000 */
[----:B------:R-:W1:Y:S01]  /*0b70*/  @!UP1 S2UR UR10, SR_CgaCtaId ;  /* 0x00000000000a99c3 */ /* 0x000e620000008800 */
[----:B------:R-:W-:Y:S01]  /*0b80*/  VOTEU.ALL UP5, P1 ;  /* 0x00000000003f7886 */ /* 0x000fe200008a0000 */
[----:B------:R-:W-:-:S04]  /*0b90*/  SHF.R.S32.HI R3, RZ, 0x1f, R4 ;  /* 0x0000001fff037819 */ /* 0x000fc80000011404 */
[----:B------:R-:W-:-:S04]  /*0ba0*/  LEA.HI R3, R3, R4, RZ, 0x7 ;  /* 0x0000000403037211 */ /* 0x000fc800078f38ff */
[----:B------:R-:W-:-:S05]  /*0bb0*/  LOP3.LUT R3, R3, 0xffffff80, RZ, 0xc0, !PT ;  /* 0xffffff8003037812 */ /* 0x000fca00078ec0ff */
[----:B------:R-:W-:Y:S01]  /*0bc0*/  IMAD.IADD R5, R4, 0x1, -R3 ;  /* 0x0000000104057824 */ /* 0x000fe200078e0a03 */
[----:B0-----:R-:W-:Y:S02]  /*0bd0*/  @!UP0 ULEA UR8, UR7, UR6, 0x18 ;  /* 0x0000000607088291 */ /* 0x001fe4000f8ec03f */
[----:B------:R-:W-:-:S04]  /*0be0*/  @!UP1 UIADD3 UR6, -UR11, 0x100000, URZ ;  /* 0x001000000b069890 */ /* 0x000fc8000fffe13f */
[----:B------:R-:W-:Y:S02]  /*0bf0*/  @!UP1 USHF.L.U32 UR7, UR6, 0xb, URZ ;  /* 0x0000000b06079899 */ /* 0x000fe4000800063f */
[----:B------:R-:W-:Y:S01]  /*0c00*/  @!UP1 USHF.L.U32 UR6, UR6, 0x1, URZ ;  /* 0x0000000106069899 */ /* 0x000fe2000800063f */
[----:B------:R-:W-:Y:S01]  /*0c10*/  VOTEU.ALL UP0, P0 ;  /* 0x00000000003f7886 */ /* 0x000fe20000000000 */
[----:B-1----:R-:W-:Y:S01]  /*0c20*/  @!UP1 ULEA UR9, UR10, UR9, 0x18 ;  /* 0x000000090a099291 */ /* 0x002fe2000f8ec03f */
[----:B------:R-:W-:Y:S02]  /*0c30*/  VOTEU.ALL UP1, P0 ;  /* 0x00000000003f7886 */ /* 0x000fe40000020000 */
[----:B------:R-:W-:Y:S01]  /*0c40*/  ULDC.64 UR10, c[0x0][0x598] ;  /* 0x00016600000a7ab9 */ /* 0x000fe20000000a00 */
[----:B------:R-:W-:Y:S01]  /*0c50*/  ISETP.NE.AND P0, PT, R14, 0x3, PT ;  /* 0x000000030e00780c */ /* 0x000fe20003f05270 */
[----:B------:R-:W0:Y:S02]  /*0c60*/  FENCE.VIEW.ASYNC.S ;  /* 0x00000000000073c6 */ /* 0x000e240000000000 */
[----:B0-----:R0:W1:Y:S01]  /*0c70*/  @!UP0 SYNCS.EXCH.64 URZ, [UR8+0x3b0], UR4 ;  /* 0x0003b004083f85b2 */ /* 0x0010620008000100 */
[----:B------:R-:W-:-:S02]  /*0c80*/  ISETP.NE.U32.AND P1, PT, RZ, UR10, PT ;  /* 0x0000000aff007c0c */ /* 0x000fc4000bf25070 */
[----:B------:R-:W-:Y:S02]  /*0c90*/  ISETP.EQ.OR P0, PT, R14, RZ, !P0 ;  /* 0x000000ff0e00720c */ /* 0x000fe40004702670 */
[----:B------:R-:W-:Y:S02]  /*0ca0*/  ISETP.NE.AND.EX P1, PT, RZ, UR11, PT, P1 ;  /* 0x0000000bff007c0c */ /* 0x000fe4000bf25310 */
[----:B------:R-:W-:-:S04]  /*0cb0*/  ISETP.EQ.AND P0, PT, R7, RZ, P0 ;  /* 0x000000ff0700720c */ /* 0x000fc80000702270 */
[----:B------:R-:W-:-:S04]  /*0cc0*/  SEL R23, RZ, 0x1, !P0 ;  /* 0x00000001ff177807 */ /* 0x000fc80004000000 */
[----:B------:R-:W-:Y:S01]  /*0cd0*/  SEL R23, R23, 0x2, P3 ;  /* 0x0000000217177807 */ /* 0x000fe20001800000 */
[----:B------:R0:W1:Y:S01]  /*0ce0*/  @!UP1 SYNCS.EXCH.64 URZ, [UR8+0x3b8], UR4 ;  /* 0x0003b804083f95b2 */ /* 0x0000620008000100 */
[----:B------:R-:W-:Y:S01]  /*0cf0*/  NOP ;  /* 0x0000000000007918 */ /* 0x000fe20000000000 */
[----:B------:R0:W1:Y:S01]  /*0d00*/  @!UP2 SYNCS.EXCH.64 URZ, [UR9+0x390], UR6 ;  /* 0x00039006093fa5b2 */ /* 0x0000620008000100 */
[----:B------:R0:W1:Y:S01]  /*0d10*/  @!UP3 SYNCS.EXCH.64 URZ, [UR9+0x398], UR6 ;  /* 0x00039806093fb5b2 */ /* 0x0000620008000100 */
[----:B------:R0:W1:Y:S01]  /*0d20*/  @!UP4 SYNCS.EXCH.64 URZ, [UR9+0x3a0], UR6 ;  /* 0x0003a006093fc5b2 */ /* 0x0000620008000100 */
[----:B------:R0:W1:Y:S01]  /*0d30*/  @!UP5 SYNCS.EXCH.64 URZ, [UR9+0x3a8], UR6 ;  /* 0x0003a806093fd5b2 */ /* 0x0000620008000100 */
[----:B------:R-:W-:Y:S01]  /*0d40*/  NOP ;  /* 0x0000000000007918 */ /* 0x000fe20000000000 */
[----:B-1----:R-:W-:Y:S06]  /*0d50*/  BAR.SYNC.DEFER_BLOCKING 0x0 ;  /* 0x0000000000007b1d */ /* 0x002fec0000010000 */
[----:B0-----:R-:W-:Y:S05]  /*0d60*/  @!P1 BRA `(.L_x_4) ;  /* 0x00000000001c9947 */ /* 0x001fea0003800000 */
[----:B------:R-:W0:Y:S02]  /*0d70*/  LDC.64 R2, c[0x0][0x598] ;  /* 0x00016600ff027b82 */ /* 0x000e240000000a00 */
[----:B0-----:R-:W2:Y:S02]  /*0d80*/  LDG.E.64 R2, desc[UR36][R2.64] ;  /* 0x0000002402027981 */ /* 0x001ea4000c1e1b00 */
[----:B--2---:R-:W-:-:S04]  /*0d90*/  ISETP.NE.U32.AND P0, PT, R2, RZ, PT ;  /* 0x000000ff0200720c */ /* 0x004fc80003f05070 */
[----:B------:R-:W-:-:S13]  /*0da0*/  ISETP.NE.AND.EX P0, PT, R3, RZ, PT, P0 ;  /* 0x000000ff0300720c */ /* 0x000fda0003f05300 */
[----:B------:R-:W-:Y:S05]  /*0db0*/  @!P0 BRA `(.L_x_4) ;  /* 0x0000000000088947 */ /* 0x000fea0003800000 */
[----:B------:R1:W5:Y:S01]  /*0dc0*/  LD.E R56, desc[UR36][R2.64] ;  /* 0x0000002402387980 */ /* 0x000362000c101900 */
[----:B------:R-:W-:Y:S05]  /*0dd0*/  BRA `(.L_x_5) ;  /* 0x0000000000247947 */ /* 0x000fea0003800000 */
.L_x_4:
[----:B------:R-:W-:Y:S02]  /*0de0*/  ULDC.64 UR4, c[0x0][0x588] ;  /* 0x0001620000047ab9 */ /* 0x000fe40000000a00 */
[----:B------:R-:W-:-:S04]  /*0df0*/  ISETP.NE.U32.AND P0, PT, RZ, UR4, PT ;  /* 0x00000004ff007c0c */ /* 0x000fc8000bf05070 */
[----:B------:R-:W-:-:S13]  /*0e00*/  ISETP.NE.AND.EX P0, PT, RZ, UR5, PT, P0 ;  /* 0x00000005ff007c0c */ /* 0x000fda000bf05300 */
[----:B------:R-:W-:Y:S05]  /*0e10*/  @!P0 BRA `(.L_x_6) ;  /* 0x00000000000c8947 */ /* 0x000fea0003800000 */
[----:B------:R-:W0:Y:S02]  /*0e20*/  LDC.64 R56, c[0x0][0x588] ;  /* 0x00016200ff387b82 */ /* 0x000e240000000a00 */
[----:B0-----:R0:W5:Y:S01]  /*0e30*/  LDG.E R56, desc[UR36][R56.64] ;  /* 0x0000002438387981 */ /* 0x001162000c1e1900 */
[----:B------:R-:W-:Y:S05]  /*0e40*/  BRA `(.L_x_5) ;  /* 0x0000000000087947 */ /* 0x000fea0003800000 */
.L_x_6:
[----:B------:R-:W-:Y:S02]  /*0e50*/  ULDC UR4, c[0x0][0x580] ;  /* 0x0001600000047ab9 */ /* 0x000fe40000000800 */
[----:B------:R-:W-:-:S07]  /*0e60*/  IMAD.U32 R56, RZ, RZ, UR4 ;  /* 0x00000004ff387e24 */ /* 0x000fce000f8e00ff */
.L_x_5:
[----:B------:R-:W-:Y:S02]  /*0e70*/  ULDC.64 UR4, c[0x0][0x5a0] ;  /* 0x0001680000047ab9 */ /* 0x000fe40000000a00 */
[----:B------:R-:W-:-:S04]  /*0e80*/  ISETP.NE.U32.AND P0, PT, RZ, UR4, PT ;  /* 0x00000004ff007c0c */ /* 0x000fc8000bf05070 */
[----:B------:R-:W-:-:S13]  /*0e90*/  ISETP.NE.AND.EX P0, PT, RZ, UR5, PT, P0 ;  /* 0x00000005ff007c0c */ /* 0x000fda000bf05300 */
[----:B------:R-:W-:Y:S05]  /*0ea0*/  @!P0 BRA `(.L_x_7) ;  /* 0x00000000001c8947 */ /* 0x000fea0003800000 */
[----:B-1----:R-:W1:Y:S02]  /*0eb0*/  LDC.64 R2, c[0x0][0x5a0] ;  /* 0x00016800ff027b82 */ /* 0x002e640000000a00 */
[----:B-1----:R-:W2:Y:S02]  /*0ec0*/  LDG.E.64 R2, desc[UR36][R2.64] ;  /* 0x0000002402027981 */ /* 0x002ea4000c1e1b00 */
[----:B--2---:R-:W-:-:S04]  /*0ed0*/  ISETP.NE.U32.AND P0, PT, R2, RZ, PT ;  /* 0x000000ff0200720c */ /* 0x004fc80003f05070 */
[----:B------:R-:W-:-:S13]  /*0ee0*/  ISETP.NE.AND.EX P0, PT, R3, RZ, PT, P0 ;  /* 0x000000ff0300720c */ /* 0x000fda0003f05300 */
[----:B------:R-:W-:Y:S05]  /*0ef0*/  @!P0 BRA `(.L_x_7) ;  /* 0x0000000000088947 */ /* 0x000fea0003800000 */
[----:B0-----:R2:W5:Y:S01]  /*0f00*/  LD.E R57, desc[UR36][R2.64] ;  /* 0x0000002402397980 */ /* 0x001562000c101900 */
[----:B------:R-:W-:Y:S05]  /*0f10*/  BRA `(.L_x_8) ;  /* 0x0000000000247947 */ /* 0x000fea0003800000 */
.L_x_7:
[----:B------:R-:W-:Y:S02]  /*0f20*/  ULDC.64 UR4, c[0x0][0x590] ;  /* 0x0001640000047ab9 */ /* 0x000fe40000000a00 */
[----:B------:R-:W-:-:S04]  /*0f30*/  ISETP.NE.U32.AND P0, PT, RZ, UR4, PT ;  /* 0x00000004ff007c0c */ /* 0x000fc8000bf05070 */
[----:B------:R-:W-:-:S13]  /*0f40*/  ISETP.NE.AND.EX P0, PT, RZ, UR5, PT, P0 ;  /* 0x00000005ff007c0c */ /* 0x000fda000bf05300 */
[----:B------:R-:W-:Y:S05]  /*0f50*/  @!P0 BRA `(.L_x_9) ;  /* 0x00000000000c8947 */ /* 0x000fea0003800000 */
[----:B-1----:R-:W0:Y:S02]  /*0f60*/  LDC.64 R2, c[0x0][0x590] ;  /* 0x00016400ff027b82 */ /* 0x002e240000000a00 */
[----:B0-----:R0:W5:Y:S01]  /*0f70*/  LDG.E R57, desc[UR36][R2.64] ;  /* 0x0000002402397981 */ /* 0x001162000c1e1900 */
[----:B------:R-:W-:Y:S05]  /*0f80*/  BRA `(.L_x_8) ;  /* 0x0000000000087947 */ /* 0x000fea0003800000 */
.L_x_9:
[----:B------:R-:W-:Y:S02]  /*0f90*/  ULDC UR4, c[0x0][0x584] ;  /* 0x0001610000047ab9 */ /* 0x000fe40000000800 */
[----:B0-----:R-:W-:-:S07]  /*0fa0*/  IMAD.U32 R57, RZ, RZ, UR4 ;  /* 0x00000004ff397e24 */ /* 0x001fce000f8e00ff */
.L_x_8:
[----:B012---:R-:W0:Y:S01]  /*0fb0*/  LDC R2, c[0x0][0x65c] ;  /* 0x00019700ff027b82 */ /* 0x007e220000000800 */
[----:B------:R-:W1:Y:S01]  /*0fc0*/  S2R R15, SR_CTAID.Y ;  /* 0x00000000000f7919 */ /* 0x000e620000002600 */
[----:B------:R-:W-:Y:S01]  /*0fd0*/  ULDC UR6, c[0x0][0x28c] ;  /* 0x0000a30000067ab9 */ /* 0x000fe20000000800 */
[----:B------:R-:W-:Y:S01]  /*0fe0*/  ISETP.NE.AND P0, PT, R7, 0x2, PT ;  /* 0x000000020700780c */ /* 0x000fe20003f05270 */
[----:B------:R-:W-:Y:S01]  /*0ff0*/  UIADD3 UR6, UR6, 0x1f, URZ ;  /* 0x0000001f06067890 */ /* 0x000fe2000fffe03f */
[----:B------:R-:W2:Y:S01]  /*1000*/  S2R R6, SR_CTAID.X ;  /* 0x0000000000067919 */ /* 0x000ea20000002500 */
[----:B------:R-:W-:Y:S01]  /*1010*/  UMOV UR39, URZ ;  /* 0x0000003f00277c82 */ /* 0x000fe20008000000 */
[----:B------:R-:W-:Y:S01]  /*1020*/  UMOV UR38, URZ ;  /* 0x0000003f00267c82 */ /* 0x000fe20008000000 */
[----:B------:R-:W-:Y:S01]  /*1030*/  USHF.R.S32.HI UR7, URZ, 0x1f, UR6 ;  /* 0x0000001f3f077899 */ /* 0x000fe20008011406 */
[----:B------:R-:W-:-:S03]  /*1040*/  ULDC.64 UR8, c[0x0][0x650] ;  /* 0x0001940000087ab9 */ /* 0x000fc60000000a00 */
[----:B------:R-:W-:-:S04]  /*1050*/  ULEA.HI UR7, UR7, UR6, URZ, 0x5 ;  /* 0x0000000607077291 */ /* 0x000fc8000f8f283f */
[----:B------:R-:W-:Y:S01]  /*1060*/  USHF.R.S32.HI UR40, URZ, 0x5, UR7 ;  /* 0x000000053f287899 */ /* 0x000fe20008011407 */
[----:B0-----:R-:W-:-:S13]  /*1070*/  ISETP.NE.AND P1, PT, R2, 0x1, PT ;  /* 0x000000010200780c */ /* 0x001fda0003f25270 */
[----:B------:R-:W2:Y:S01]  /*1080*/  @P1 LDC R17, c[0x0][0x10] ;  /* 0x00000400ff111b82 */ /* 0x000ea20000000800 */
[----:B-1----:R-:W-:Y:S02]  /*1090*/  @P1 IMAD.MOV.U32 R8, RZ, RZ, R15 ;  /* 0x000000ffff081224 */ /* 0x002fe400078e000f */
[----:B------:R-:W-:Y:S02]  /*10a0*/  @P1 IMAD.MOV.U32 R9, RZ, RZ, RZ ;  /* 0x000000ffff091224 */ /* 0x000fe400078e00ff */
[----:B------:R-:W-:-:S03]  /*10b0*/  @P1 IMAD.MOV.U32 R7, RZ, RZ, RZ ;  /* 0x000000ffff071224 */ /* 0x000fc600078e00ff */
[----:B------:R-:W0:Y:S01]  /*10c0*/  @!P1 LDC R3, c[0x0][0xc] ;  /* 0x00000300ff039b82 */ /* 0x000e220000000800 */
[----:B------:R-:W-:Y:S01]  /*10d0*/  ULDC UR4, c[0x0][0xc] ;  /* 0x0000030000047ab9 */ /* 0x000fe20000000800 */
[----:B------:R-:W-:Y:S02]  /*10e0*/  ULDC UR5, c[0x0][0x10] ;  /* 0x0000040000057ab9 */ /* 0x000fe40000000800 */
[----:B------:R-:W-:-:S04]  /*10f0*/  UIMAD.WIDE.U32 UR4, UR4, UR5, URZ ;  /* 0x00000005040472a5 */ /* 0x000fc8000f8e003f */
[----:B------:R-:W1:Y:S01]  /*1100*/  LDC R0, c[0x0][0x14] ;  /* 0x00000500ff007b82 */ /* 0x000e620000000800 */
[----:B--2---:R-:W-:-:S04]  /*1110*/  @P1 IMAD.WIDE.U32 R16, R6, R17, R8 ;  /* 0x0000001106101225 */ /* 0x004fc800078e0008 */
[----:B------:R-:W-:Y:S02]  /*1120*/  @P1 IMAD.IADD R17, R17, 0x1, R7 ;  /* 0x0000000111111824 */ /* 0x000fe400078e0207 */
[----:B------:R-:W-:Y:S02]  /*1130*/  IMAD.MOV.U32 R7, RZ, RZ, RZ ;  /* 0x000000ffff077224 */ /* 0x000fe400078e00ff */
[----:B0-----:R-:W-:-:S04]  /*1140*/  @!P1 IMAD.WIDE.U32 R8, R3, R15, R6 ;  /* 0x0000000f03089225 */ /* 0x001fc800078e0006 */
[----:B------:R-:W-:Y:S02]  /*1150*/  @!P1 IMAD.MOV.U32 R16, RZ, RZ, R8 ;  /* 0x000000ffff109224 */ /* 0x000fe400078e0008 */
[----:B-1----:R-:W-:-:S04]  /*1160*/  IMAD.WIDE.U32 R10, R0, UR4, RZ ;  /* 0x00000004000a7c25 */ /* 0x002fc8000f8e00ff */
[----:B------:R-:W-:Y:S01]  /*1170*/  IMAD R3, R0, UR5, RZ ;  /* 0x0000000500037c24 */ /* 0x000fe2000f8e02ff */
[----:B------:R0:W-:Y:S01]  /*1180*/  STL.64 [R1], R10 ;  /* 0x0000000a01007387 */ /* 0x0001e20000100a00 */
[----:B------:R-:W-:Y:S02]  /*1190*/  @!P1 IMAD.MOV.U32 R17, RZ, RZ, R9 ;  /* 0x000000ffff119224 */ /* 0x000fe400078e0009 */
[----:B------:R-:W-:Y:S01]  /*11a0*/  IMAD.IADD R0, R11, 0x1, R3 ;  /* 0x000000010b007824 */ /* 0x000fe200078e0203 */
[----:B------:R-:W-:Y:S06]  /*11b0*/  @P0 BRA `(.L_x_10) ;  /* 0x0000000000200947 */ /* 0x000fec0003800000 */
[----:B------:R-:W-:Y:S01]  /*11c0*/  UISETP.GE.U32.AND UP0, UPT, UR40, 0x38, UPT ;  /* 0x000000382800788c */ /* 0x000fe2000bf06070 */
[----:B------:R-:W-:Y:S01]  /*11d0*/  IADD3 R16, P0, R16, R10, RZ ;  /* 0x0000000a10107210 */ /* 0x000fe20007f1e0ff */
[----:B------:R-:W-:Y:S01]  /*11e0*/  USHF.R.U32.HI UR4, URZ, 0x3, UR40 ;  /* 0x000000033f047899 */ /* 0x000fe20008011628 */
[----:B------:R-:W-:-:S03]  /*11f0*/  UMOV UR38, URZ ;  /* 0x0000003f00267c82 */ /* 0x000fc60008000000 */
[----:B------:R-:W-:Y:S01]  /*1200*/  UIMAD.WIDE.U32 UR4, UR4, 0x24924925, URZ ;  /* 0x24924925040478a5 */ /* 0x000fe2000f8e003f */
[----:B------:R-:W-:-:S03]  /*1210*/  IMAD.X R17, R0, 0x1, R17, P0 ;  /* 0x0000000100117824 */ /* 0x000fc600000e0611 */
[----:B------:R-:W-:Y:S02]  /*1220*/  UIMAD UR39, UR5, -0x38, UR40 ;  /* 0xffffffc8052778a4 */ /* 0x000fe4000f8e0228 */
[----:B------:R-:W-:-:S12]  /*1230*/  @UP0 ULOP3.LUT UR38, UR5, 0x1, URZ, 0xc0, !UPT ;  /* 0x0000000105260892 */ /* 0x000fd8000f8ec03f */
.L_x_10:
[----:B------:R-:W-:Y:S01]  /*1240*/  ISETP.GE.U32.AND P0, PT, R16, UR8, PT ;  /* 0x0000000810007c0c */ /* 0x000fe2000bf06070 */
[----:B------:R-:W-:Y:S01]  /*1250*/  IMAD.MOV.U32 R22, RZ, RZ, -0x1 ;  /* 0xffffffffff167424 */ /* 0x000fe200078e00ff */
[----:B------:R-:W-:Y:S01]  /*1260*/  PRMT R3, RZ, 0x7610, R3 ;  /* 0x00007610ff037816 */ /* 0x000fe20000000003 */
[----:B------:R-:W-:Y:S01]  /*1270*/  IMAD.MOV.U32 R19, RZ, RZ, -0x1 ;  /* 0xffffffffff137424 */ /* 0x000fe200078e00ff */
[----:B------:R-:W-:Y:S01]  /*1280*/  ISETP.GE.U32.AND.EX P0, PT, R17, UR9, PT, P0 ;  /* 0x0000000911007c0c */ /* 0x000fe2000bf06100 */
[----:B------:R-:W-:-:S12]  /*1290*/  IMAD.MOV.U32 R18, RZ, RZ, -0x1 ;  /* 0xffffffffff127424 */ /* 0x000fd800078e00ff */
[----:B------:R-:W-:Y:S05]  /*12a0*/  @P0 BRA `(.L_x_11) ;  /* 0x0000000400580947 */ /* 0x000fea0003800000 */
[----:B------:R-:W1:Y:S01]  /*12b0*/  LDC.64 R20, c[0x0][0x628] ;  /* 0x00018a00ff147b82 */ /* 0x000e620000000a00 */
[----:B------:R-:W-:Y:S02]  /*12c0*/  IMAD.MOV.U32 R8, RZ, RZ, R16 ;  /* 0x000000ffff087224 */ /* 0x000fe400078e0010 */
[----:B------:R-:W-:-:S05]  /*12d0*/  IMAD.MOV.U32 R9, RZ, RZ, R17 ;  /* 0x000000ffff097224 */ /* 0x000fca00078e0011 */
[----:B------:R-:W2:Y:S08]  /*12e0*/  LDC R18, c[0x0][0x630] ;  /* 0x00018c00ff127b82 */ /* 0x000eb00000000800 */
[----:B------:R-:W3:Y:S01]  /*12f0*/  LDC.64 R24, c[0x0][0x620] ;  /* 0x00018800ff187b82 */ /* 0x000ee20000000a00 */
[----:B-1----:R-:W-:-:S04]  /*1300*/  ISETP.NE.U32.AND P0, PT, R20, RZ, PT ;  /* 0x000000ff1400720c */ /* 0x002fc80003f05070 */
[----:B------:R-:W-:-:S13]  /*1310*/  ISETP.NE.AND.EX P0, PT, R21, RZ, PT, P0 ;  /* 0x000000ff1500720c */ /* 0x000fda0003f05300 */
[----:B--23--:R-:W-:Y:S05]  /*1320*/  @!P0 BRA `(.L_x_12) ;  /* 0x0000000000288947 */ /* 0x00cfea0003800000 */
[----:B------:R-:W1:Y:S02]  /*1330*/  LDC R3, c[0x0][0x634] ;  /* 0x00018d00ff037b82 */ /* 0x000e640000000800 */
[----:B-1----:R-:W-:-:S05]  /*1340*/  IADD3 R3, P0, R16, R3, RZ ;  /* 0x0000000310037210 */ /* 0x002fca0007f1e0ff */
[----:B------:R-:W-:-:S04]  /*1350*/  IMAD.X R19, RZ, RZ, R17, P0 ;  /* 0x000000ffff137224 */ /* 0x000fc800000e0611 */
[----:B------:R-:W-:-:S04]  /*1360*/  IMAD.WIDE.U32 R8, R19, R20, RZ ;  /* 0x0000001413087225 */ /* 0x000fc800078e00ff */
[----:B0-----:R-:W-:-:S04]  /*1370*/  IMAD.WIDE.U32 R10, P0, R3, R21, R8 ;  /* 0x00000015030a7225 */ /* 0x001fc80007800008 */
[----:B------:R-:W-:-:S04]  /*1380*/  IMAD.WIDE.U32 R8, R3, R20, RZ ;  /* 0x0000001403087225 */ /* 0x000fc800078e00ff */
[----:B------:R-:W-:Y:S01]  /*1390*/  IMAD.X R13, RZ, RZ, RZ, P0 ;  /* 0x000000ffff0d7224 */ /* 0x000fe200000e06ff */
[----:B------:R-:W-:Y:S01]  /*13a0*/  IADD3 RZ, P0, R9, R10, RZ ;  /* 0x0000000a09ff7210 */ /* 0x000fe20007f1e0ff */
[----:B------:R-:W-:-:S04]  /*13b0*/  IMAD.MOV.U32 R12, RZ, RZ, R11 ;  /* 0x000000ffff0c7224 */ /* 0x000fc800078e000b */
[----:B------:R-:W-:-:S08]  /*13c0*/  IMAD.WIDE.U32.X R8, R19, R21, R12, P0 ;  /* 0x0000001513087225 */ /* 0x000fd000000e040c */
.L_x_12:
[-CC-:B------:R-:W-:Y:S01]  /*13d0*/  SHF.R.U64 R30, R8, R18.reuse, R9.reuse ;  /* 0x00000012081e7219 */ /* 0x180fe20000001209 */
[----:B------:R-:W1:Y:S01]  /*13e0*/  LDC R12, c[0x0][0x618] ;  /* 0x00018600ff0c7b82 */ /* 0x000e620000000800 */
[----:B------:R-:W-:Y:S01]  /*13f0*/  SHF.R.U32.HI R7, RZ, R18, R9 ;  /* 0x00000012ff077219 */ /* 0x000fe20000011609 */
[----:B------:R-:W-:Y:S01]  /*1400*/  ULDC UR4, c[0x0][0x150] ;  /* 0x0000540000047ab9 */ /* 0x000fe20000000800 */
[----:B0-----:R-:W-:Y:S02]  /*1410*/  IADD3 R11, P0, RZ, -R30, RZ ;  /* 0x8000001eff0b7210 */ /* 0x001fe40007f1e0ff */
[----:B------:R-:W-:-:S03]  /*1420*/  I2FP.F32.U32 R3, R6 ;  /* 0x0000000600037245 */ /* 0x000fc60000201000 */
[----:B------:R-:W0:Y:S01]  /*1430*/  LDC.64 R26, c[0x0][0x640] ;  /* 0x00019000ff1a7b82 */ /* 0x000e220000000a00 */
[----:B------:R-:W-:Y:S02]  /*1440*/  IMAD.X R13, RZ, RZ, ~R7, P0 ;  /* 0x000000ffff0d7224 */ /* 0x000fe400000e0e07 */
[----:B------:R-:W-:Y:S01]  /*1450*/  FMUL R3, R3, UR4 ;  /* 0x0000000403037c20 */ /* 0x000fe20008400000 */
[----:B------:R-:W-:Y:S01]  /*1460*/  IMAD.WIDE.U32 R8, R11, R24, R16 ;  /* 0x000000180b087225 */ /* 0x000fe200078e0010 */
[----:B------:R-:W-:-:S03]  /*1470*/  ULDC UR4, c[0x0][0x154] ;  /* 0x0000550000047ab9 */ /* 0x000fc60000000800 */
[----:B------:R-:W-:Y:S01]  /*1480*/  IMAD R10, R13, R24, RZ ;  /* 0x000000180d0a7224 */ /* 0x000fe200078e02ff */
[----:B------:R-:W2:Y:S01]  /*1490*/  LDC R7, c[0x0][0x144] ;  /* 0x00005100ff077b82 */ /* 0x000ea20000000800 */
[----:B------:R-:W3:Y:S02]  /*14a0*/  F2I.U32.TRUNC.NTZ R3, R3 ;  /* 0x0000000300037305 */ /* 0x000ee4000020f000 */
[----:B------:R-:W-:-:S04]  /*14b0*/  IMAD R11, R11, R25, R10 ;  /* 0x000000190b0b7224 */ /* 0x000fc800078e020a */
[----:B------:R-:W-:Y:S01]  /*14c0*/  IMAD.IADD R9, R9, 0x1, R11 ;  /* 0x0000000109097824 */ /* 0x000fe200078e020b */
[----:B------:R-:W4:Y:S01]  /*14d0*/  LDC R18, c[0x0][0x608] ;  /* 0x00018200ff127b82 */ /* 0x000f220000000800 */
[----:B------:R-:W-:-:S03]  /*14e0*/  IMAD.MOV.U32 R11, RZ, RZ, -0x1 ;  /* 0xffffffffff0b7424 */ /* 0x000fc600078e00ff */
[-C--:B-1----:R-:W-:Y:S02]  /*14f0*/  SHF.R.U64 R22, R8, R12.reuse, R9 ;  /* 0x0000000c08167219 */ /* 0x082fe40000001209 */
[----:B------:R-:W-:Y:S02]  /*1500*/  I2FP.F32.U32 R8, R15 ;  /* 0x0000000f00087245 */ /* 0x000fe40000201000 */
[----:B------:R-:W1:Y:S01]  /*1510*/  LDC R24, c[0x0][0x658] ;  /* 0x00019600ff187b82 */ /* 0x000e620000000800 */
[----:B0-----:R-:W-:Y:S01]  /*1520*/  ISETP.NE.U32.AND P0, PT, R26, RZ, PT ;  /* 0x000000ff1a00720c */ /* 0x001fe20003f05070 */
[----:B---3--:R-:W-:Y:S01]  /*1530*/  IMAD.MOV R10, RZ, RZ, -R3 ;  /* 0x000000ffff0a7224 */ /* 0x008fe200078e0a03 */
[----:B------:R-:W-:Y:S01]  /*1540*/  SHF.R.U32.HI R9, RZ, R12, R9 ;  /* 0x0000000cff097219 */ /* 0x000fe20000011609 */
[----:B------:R-:W-:Y:S01]  /*1550*/  FMUL R8, R8, UR4 ;  /* 0x0000000408087c20 */ /* 0x000fe20008400000 */
[----:B------:R-:W-:-:S03]  /*1560*/  ISETP.NE.AND.EX P0, PT, R27, RZ, PT, P0 ;  /* 0x000000ff1b00720c */ /* 0x000fc60003f05300 */
[----:B------:R-:W0:Y:S01]  /*1570*/  LDC R20, c[0x0][0x148] ;  /* 0x00005200ff147b82 */ /* 0x000e220000000800 */
[----:B--2---:R-:W-:-:S07]  /*1580*/  IMAD R3, R7, R10, R6 ;  /* 0x0000000a07037224 */ /* 0x004fce00078e0206 */
[----:B------:R-:W2:Y:S01]  /*1590*/  LDC R21, c[0x0][0x600] ;  /* 0x00018000ff157b82 */ /* 0x000ea20000000800 */
[-CC-:B----4-:R-:W-:Y:S02]  /*15a0*/  SHF.R.U64 R32, R22, R18.reuse, R9.reuse ;  /* 0x0000001216207219 */ /* 0x190fe40000001209 */
[----:B------:R-:W-:Y:S01]  /*15b0*/  SHF.R.U32.HI R7, RZ, R18, R9 ;  /* 0x00000012ff077219 */ /* 0x000fe20000011609 */
[----:B------:R-:W-:Y:S01]  /*15c0*/  IMAD.MOV.U32 R9, RZ, RZ, 0x1 ;  /* 0x00000001ff097424 */ /* 0x000fe200078e00ff */
[----:B------:R3:W4:Y:S03]  /*15d0*/  F2I.U32.TRUNC.NTZ R18, R8 ;  /* 0x0000000800127305 */ /* 0x000726000020f000 */
[----:B------:R-:W0:Y:S01]  /*15e0*/  LDC R25, c[0x0][0x648] ;  /* 0x00019200ff197b82 */ /* 0x000e220000000800 */
[-C--:B-1----:R-:W-:Y:S02]  /*15f0*/  SHF.L.U32 R6, R11, R24.reuse, RZ ;  /* 0x000000180b067219 */ /* 0x082fe400000006ff */
[----:B------:R-:W-:-:S02]  /*1600*/  SHF.R.U64 R34, R32, R24, R7 ;  /* 0x0000001820227219 */ /* 0x000fc40000001207 */
[----:B------:R-:W-:Y:S02]  /*1610*/  LOP3.LUT R13, RZ, R6, RZ, 0x33, !PT ;  /* 0x00000006ff0d7212 */ /* 0x000fe400078e33ff */
[-C--:B------:R-:W-:Y:S01]  /*1620*/  SHF.R.U32.HI R7, RZ, R24.reuse, R7 ;  /* 0x00000018ff077219 */ /* 0x080fe20000011607 */
[----:B------:R-:W1:Y:S01]  /*1630*/  LDC R29, c[0x0][0x638] ;  /* 0x00018e00ff1d7b82 */ /* 0x000e620000000800 */
[----:B------:R-:W-:Y:S01]  /*1640*/  SHF.L.U32 R12, R9, R24, RZ ;  /* 0x00000018090c7219 */ /* 0x000fe200000006ff */
[----:B------:R-:W-:-:S06]  /*1650*/  IMAD.MOV.U32 R6, RZ, RZ, R34 ;  /* 0x000000ffff067224 */ /* 0x000fcc00078e0022 */
[----:B------:R-:W0:Y:S01]  /*1660*/  LDC R28, c[0x0][0x610] ;  /* 0x00018400ff1c7b82 */ /* 0x000e220000000800 */
[----:B---34-:R-:W-:Y:S05]  /*1670*/  @!P0 BRA `(.L_x_13) ;  /* 0x0000000000288947 */ /* 0x018fea0003800000 */
[----:B------:R-:W3:Y:S02]  /*1680*/  LDC R11, c[0x0][0x64c] ;  /* 0x00019300ff0b7b82 */ /* 0x000ee40000000800 */
[----:B---3--:R-:W-:-:S05]  /*1690*/  IADD3 R11, P0, R34, R11, RZ ;  /* 0x0000000b220b7210 */ /* 0x008fca0007f1e0ff */
[----:B------:R-:W-:-:S04]  /*16a0*/  IMAD.X R19, RZ, RZ, R7, P0 ;  /* 0x000000ffff137224 */ /* 0x000fc800000e0607 */
[----:B------:R-:W-:-:S04]  /*16b0*/  IMAD.WIDE.U32 R6, R19, R26, RZ ;  /* 0x0000001a13067225 */ /* 0x000fc800078e00ff */
[----:B------:R-:W-:-:S04]  /*16c0*/  IMAD.WIDE.U32 R8, P0, R11, R27, R6 ;  /* 0x0000001b0b087225 */ /* 0x000fc80007800006 */
[----:B------:R-:W-:-:S04]  /*16d0*/  IMAD.WIDE.U32 R6, R11, R26, RZ ;  /* 0x0000001a0b067225 */ /* 0x000fc800078e00ff */
[----:B------:R-:W-:Y:S01]  /*16e0*/  IMAD.X R11, RZ, RZ, RZ, P0 ;  /* 0x000000ffff0b7224 */ /* 0x000fe200000e06ff */
[----:B------:R-:W-:Y:S01]  /*16f0*/  IADD3 RZ, P0, R7, R8, RZ ;  /* 0x0000000807ff7210 */ /* 0x000fe20007f1e0ff */
[----:B------:R-:W-:-:S04]  /*1700*/  IMAD.MOV.U32 R10, RZ, RZ, R9 ;  /* 0x000000ffff0a7224 */ /* 0x000fc800078e0009 */
[----:B------:R-:W-:-:S08]  /*1710*/  IMAD.WIDE.U32.X R6, R19, R27, R10, P0 ;  /* 0x0000001b13067225 */ /* 0x000fd000000e040a */
.L_x_13:
[----:B0-----:R-:W-:Y:S01]  /*1720*/  SHF.R.U64 R6, R6, R25, R7 ;  /* 0x0000001906067219 */ /* 0x001fe20000001207 */
[----:B--2---:R-:W-:Y:S01]  /*1730*/  VIADD R7, R21, 0xffffffff ;  /* 0xffffffff15077836 */ /* 0x004fe20000000000 */
[----:B------:R-:W-:Y:S01]  /*1740*/  LOP3.LUT R13, R32, R13, RZ, 0xc0, !PT ;  /* 0x0000000d200d7212 */ /* 0x000fe200078ec0ff */
[----:B------:R-:W-:Y:S02]  /*1750*/  IMAD.MOV R18, RZ, RZ, -R18 ;  /* 0x000000ffff127224 */ /* 0x000fe400078e0a12 */
[----:B------:R-:W-:Y:S01]  /*1760*/  IMAD.MOV R8, RZ, RZ, -R6 ;  /* 0x000000ffff087224 */ /* 0x000fe200078e0a06 */
[----:B------:R-:W-:Y:S01]  /*1770*/  LOP3.LUT R7, R22, R7, RZ, 0xc0, !PT ;  /* 0x0000000716077212 */ /* 0x000fe200078ec0ff */
[----:B------:R-:W-:Y:S02]  /*1780*/  IMAD R12, R12, R6, R13 ;  /* 0x000000060c0c7224 */ /* 0x000fe400078e020d */
[----:B------:R-:W-:Y:S02]  /*1790*/  @P1 IMAD R3, R20, R18, R15 ;  /* 0x0000001214031224 */ /* 0x000fe400078e020f */
[----:B-1----:R-:W-:-:S02]  /*17a0*/  IMAD R6, R8, R29, R34 ;  /* 0x0000001d08067224 */ /* 0x002fc400078e0222 */
[----:B------:R-:W-:Y:S02]  /*17b0*/  IMAD R22, R12, R28, R3 ;  /* 0x0000001c0c167224 */ /* 0x000fe400078e0203 */
[----:B------:R-:W-:Y:S02]  /*17c0*/  IMAD R7, R6, R21, R7 ;  /* 0x0000001506077224 */ /* 0x000fe400078e0207 */
[----:B------:R-:W-:Y:S02]  /*17d0*/  IMAD.MOV.U32 R3, RZ, RZ, 0x1 ;  /* 0x00000001ff037424 */ /* 0x000fe400078e00ff */
[----:B------:R-:W-:Y:S01]  /*17e0*/  IMAD.MOV.U32 R18, RZ, RZ, R30 ;  /* 0x000000ffff127224 */ /* 0x000fe200078e001e */
[----:B------:R-:W-:Y:S02]  /*17f0*/  SEL R19, R7, R22, !P1 ;  /* 0x0000001607137207 */ /* 0x000fe40004800000 */
[----:B------:R-:W-:-:S07]  /*1800*/  SEL R22, R22, R7, !P1 ;  /* 0x0000000716167207 */ /* 0x000fce0004800000 */
.L_x_11:
[----:B------:R-:W-:Y:S05]  /*1810*/  @!P2 BRA `(.L_x_14) ;  /* 0x0000002c00dca947 */ /* 0x000fea0003800000 */
[----:B------:R-:W-:-:S13]  /*1820*/  ISETP.GT.U32.AND P0, PT, R31, 0x1, PT ;  /* 0x000000011f00780c */ /* 0x000fda0003f04070 */
[----:B------:R-:W-:Y:S05]  /*1830*/  @P0 EXIT ;  /* 0x000000000000094d */ /* 0x000fea0003800000 */
.L_x_15:
[----:B------:R-:W-:-:S08]  /*1840*/  NOP ;  /* 0x0000000000007918 */ /* 0x000fd00000000000 */
[----:B------:R-:W1:Y:S02]  /*1850*/  USETMAXREG.TRY_ALLOC.CTAPOOL UP0, 0xe8 ;  /* 0x000000e8000079c8 */ /* 0x000e640008000600 */
[----:B-1----:R-:W-:-:S13]  /*1860*/  PLOP3.LUT P0, PT, PT, PT, UP0, 0x80, 0x0 ;  /* 0x000000000000781c */ /* 0x002fda0003f0f008 */
[----:B------:R-:W-:Y:S05]  /*1870*/  @!P0 BRA `(.L_x_15) ;  /* 0xfffffffc00f08947 */ /* 0x000fea000383ffff */
[----:B------:R-:W-:-:S13]  /*1880*/  LOP3.LUT P0, RZ, R3, 0xff, RZ, 0xc0, !PT ;  /* 0x000000ff03ff7812 */ /* 0x000fda000780c0ff */
[----:B------:R-:W-:Y:S05]  /*1890*/  @!P0 EXIT ;  /* 0x000000000000894d */ /* 0x000fea0003800000 */
[----:B------:R-:W2:Y:S01]  /*18a0*/  LDL.64 R8, [R1] ;  /* 0x0000000001087983 */ /* 0x000ea20000100a00 */
[----:B------:R-:W-:Y:S01]  /*18b0*/  SHF.R.S32.HI R4, RZ, 0x1f, R5 ;  /* 0x0000001fff047819 */ /* 0x000fe20000011405 */
[----:B------:R-:W1:Y:S01]  /*18c0*/  S2UR UR4, SR_CgaCtaId ;  /* 0x00000000000479c3 */ /* 0x000e620000008800 */
[----:B------:R-:W-:Y:S01]  /*18d0*/  UMOV UR42, 0x400 ;  /* 0x00000400002a7882 */ /* 0x000fe20000000000 */
[----:B------:R-:W-:Y:S01]  /*18e0*/  UISETP.LT.AND UP0, UPT, UR40, 0x1, UPT ;  /* 0x000000012800788c */ /* 0x000fe2000bf01270 */
[CC--:B------:R-:W-:Y:S01]  /*18f0*/  LEA.HI R3, R4.reuse, R5.reuse, RZ, 0x2 ;  /* 0x0000000504037211 */ /* 0x0c0fe200078f10ff */
[----:B------:R-:W-:Y:S01]  /*1900*/  UIADD3 UR5, UR44, -0x1, URZ ;  /* 0xffffffff2c057890 */ /* 0x000fe2000fffe03f */
[----:B------:R-:W-:Y:S01]  /*1910*/  LEA.HI R4, R4, R5, RZ, 0x5 ;  /* 0x0000000504047211 */ /* 0x000fe200078f28ff */
[----:B------:R-:W-:Y:S01]  /*1920*/  USEL UR43, UR40, 0x1, UP0 ;  /* 0x00000001282b7887 */ /* 0x000fe20008000000 */
[--C-:B------:R-:W-:Y:S01]  /*1930*/  SHF.R.S32.HI R58, RZ, 0x2, R3.reuse ;  /* 0x00000002ff3a7819 */ /* 0x100fe20000011403 */
[----:B------:R-:W3:Y:S01]  /*1940*/  LDC R64, c[0x0][0x658] ;  /* 0x00019600ff407b82 */ /* 0x000ee20000000800 */
[----:B------:R-:W-:Y:S01]  /*1950*/  SHF.R.S32.HI R7, RZ, 0x1f, R3 ;  /* 0x0000001fff077819 */ /* 0x000fe20000011403 */
[----:B------:R-:W-:Y:S01]  /*1960*/  UISETP.NE.AND UP0, UPT, UR5, URZ, UPT ;  /* 0x0000003f0500728c */ /* 0x000fe2000bf05270 */
[----:B------:R-:W-:Y:S01]  /*1970*/  LOP3.LUT R6, R3, 0xfffffffc, RZ, 0xc0, !PT ;  /* 0xfffffffc03067812 */ /* 0x000fe200078ec0ff */
[----:B------:R-:W-:Y:S01]  /*1980*/  ULDC UR8, c[0x0][0x284] ;  /* 0x0000a10000087ab9 */ /* 0x000fe20000000800 */
[----:B------:R-:W-:Y:S01]  /*1990*/  LEA.HI R7, R7, R58, RZ, 0x3 ;  /* 0x0000003a07077211 */ /* 0x000fe200078f18ff */
[----:B------:R-:W-:Y:S01]  /*19a0*/  USEL UR7, URZ, 0x1, UP0 ;  /* 0x000000013f077887 */ /* 0x000fe20008000000 */
[----:B------:R-:W-:Y:S01]  /*19b0*/  SHF.R.S32.HI R3, RZ, 0x5, R4 ;  /* 0x00000005ff037819 */ /* 0x000fe20000011404 */
[----:B------:R-:W-:Y:S01]  /*19c0*/  IMAD.IADD R6, R5, 0x1, -R6 ;  /* 0x0000000105067824 */ /* 0x000fe200078e0a06 */
[----:B------:R-:W-:Y:S01]  /*19d0*/  LOP3.LUT R7, R7, 0xfffffff8, RZ, 0xc0, !PT ;  /* 0xfffffff807077812 */ /* 0x000fe200078ec0ff */
[----:B------:R-:W4:Y:S01]  /*19e0*/  LDC.64 R62, c[0x0][0x5c8] ;  /* 0x00017200ff3e7b82 */ /* 0x000f220000000a00 */
[----:B------:R-:W-:Y:S01]  /*19f0*/  LOP3.LUT R71, R23, 0x1, RZ, 0xfc, !PT ;  /* 0x0000000117477812 */ /* 0x000fe200078efcff */
[----:B------:R-:W-:Y:S01]  /*1a00*/  IMAD.SHL.U32 R60, R6, 0x2, RZ ;  /* 0x00000002063c7824 */ /* 0x000fe200078e00ff */
[----:B------:R-:W-:Y:S01]  /*1a10*/  USHF.L.U32 UR47, UR40, 0x1, URZ ;  /* 0x00000001282f7899 */ /* 0x000fe2000800063f */
[----:B------:R-:W-:Y:S01]  /*1a20*/  IMAD.IADD R58, R58, 0x1, -R7 ;  /* 0x000000013a3a7824 */ /* 0x000fe200078e0a07 */
[----:B------:R-:W-:Y:S01]  /*1a30*/  UIADD3 UR43, -UR43, UR40, URZ ;  /* 0x000000282b2b7290 */ /* 0x000fe2000fffe13f */
[----:B------:R-:W-:Y:S01]  /*1a40*/  IMAD.MOV.U32 R7, RZ, RZ, 0x1 ;  /* 0x00000001ff077424 */ /* 0x000fe200078e00ff */
[----:B-1----:R-:W-:Y:S01]  /*1a50*/  ULEA UR42, UR4, UR42, 0x18 ;  /* 0x0000002a042a7291 */ /* 0x002fe2000f8ec03f */
[----:B------:R-:W1:Y:S01]  /*1a60*/  LDC R5, c[0x0][0x288] ;  /* 0x0000a200ff057b82 */ /* 0x000e620000000800 */
[--C-:B------:R-:W-:Y:S01]  /*1a70*/  SHF.R.S32.HI R59, RZ, 0x1f, R58.reuse ;  /* 0x0000001fff3b7819 */ /* 0x100fe2000001143a */
[C-C-:B------:R-:W-:Y:S01]  /*1a80*/  IMAD R69, R3.reuse, -0x10, -R58.reuse ;  /* 0xfffffff003457824 */ /* 0x140fe200078e0a3a */
[----:B------:R-:W-:Y:S01]  /*1a90*/  USHF.L.U32 UR4, UR5, 0x3, URZ ;  /* 0x0000000305047899 */ /* 0x000fe2000800063f */
[----:B------:R-:W-:Y:S01]  /*1aa0*/  IMAD.U32 R72, RZ, RZ, UR7 ;  /* 0x00000007ff487e24 */ /* 0x000fe2000f8e00ff */
[----:B------:R-:W-:Y:S01]  /*1ab0*/  UIADD3 UR5, UR42, 0x480, URZ ;  /* 0x000004802a057890 */ /* 0x000fe2000fffe03f */
[----:B------:R-:W-:Y:S01]  /*1ac0*/  IMAD.WIDE R58, R3, 0x10, R58 ;  /* 0x00000010033a7825 */ /* 0x000fe200078e023a */
[----:B------:R-:W-:Y:S01]  /*1ad0*/  UIADD3 UR6, UR42, 0x1c480, URZ ;  /* 0x0001c4802a067890 */ /* 0x000fe2000fffe03f */
[----:B------:R-:W0:Y:S01]  /*1ae0*/  LDC R67, c[0x0][0x600] ;  /* 0x00018000ff437b82 */ /* 0x000e220000000800 */
[----:B------:R-:W-:Y:S01]  /*1af0*/  USHF.R.U32.HI UR5, URZ, 0x4, UR5 ;  /* 0x000000043f057899 */ /* 0x000fe20008011605 */
[----:B------:R-:W-:Y:S01]  /*1b00*/  IMAD.MOV.U32 R3, RZ, RZ, -0x1 ;  /* 0xffffffffff037424 */ /* 0x000fe200078e00ff */
[----:B------:R-:W-:Y:S01]  /*1b10*/  USHF.R.U32.HI UR6, URZ, 0x4, UR6 ;  /* 0x000000043f067899 */ /* 0x000fe20008011606 */
[----:B------:R-:W-:Y:S01]  /*1b20*/  SHF.R.S32.HI R61, RZ, 0x1f, R60 ;  /* 0x0000001fff3d7819 */ /* 0x000fe2000001143c */
[----:B------:R-:W-:Y:S01]  /*1b30*/  UIADD3 UR48, UR42, 0x390, URZ ;  /* 0x000003902a307890 */ /* 0x000fe2000fffe03f */
[----:B------:R-:W-:Y:S01]  /*1b40*/  VIADD R69, R69, UR8 ;  /* 0x0000000845457c36 */ /* 0x000fe20008000000 */
[-C--:B---3--:R-:W-:Y:S01]  /*1b50*/  SHF.L.U32 R3, R3, R64.reuse, RZ ;  /* 0x0000004003037219 */ /* 0x088fe200000006ff */
[----:B------:R-:W-:Y:S01]  /*1b60*/  ULOP3.LUT UR4, UR4, 0x8, URZ, 0xc0, !UPT ;  /* 0x0000000804047892 */ /* 0x000fe2000f8ec03f */
[----:B----4-:R-:W-:Y:S01]  /*1b70*/  SHF.L.U64.HI R65, R62, 0x3, R63 ;  /* 0x000000033e417819 */ /* 0x010fe2000001023f */
[----:B------:R-:W-:Y:S01]  /*1b80*/  ULOP3.LUT UR5, UR5, 0x3fff, URZ, 0xc0, !UPT ;  /* 0x00003fff05057892 */ /* 0x000fe2000f8ec03f */
[----:B------:R-:W-:Y:S01]  /*1b90*/  SHF.L.U32 R64, R7, R64, RZ ;  /* 0x0000004007407219 */ /* 0x000fe200000006ff */
[----:B------:R-:W-:Y:S01]  /*1ba0*/  ULOP3.LUT UR6, UR6, 0x3fff, URZ, 0xc0, !UPT ;  /* 0x00003fff06067892 */ /* 0x000fe2000f8ec03f */
[----:B------:R-:W-:Y:S01]  /*1bb0*/  LOP3.LUT R68, RZ, R3, RZ, 0x33, !PT ;  /* 0x00000003ff447212 */ /* 0x000fe200078e33ff */
[----:B------:R-:W-:Y:S01]  /*1bc0*/  ULEA UR44, UR44, UR48, 0x3 ;  /* 0x000000302c2c7291 */ /* 0x000fe2000f8e183f */
[----:B-1----:R-:W-:Y:S01]  /*1bd0*/  IMAD R63, R6, -0x2, R5 ;  /* 0xfffffffe063f7824 */ /* 0x002fe200078e0205 */
[----:B------:R-:W-:-:S02]  /*1be0*/  ULOP3.LUT UR49, UR4, 0x8, URZ, 0x3c, !UPT ;  /* 0x0000000804317892 */ /* 0x000fc4000f8e3c3f */
[----:B------:R-:W-:Y:S02]  /*1bf0*/  ULOP3.LUT UR45, UR4, 0x18, URZ, 0x3c, !UPT ;  /* 0x00000018042d7892 */ /* 0x000fe4000f8e3c3f */
[----:B------:R-:W-:Y:S02]  /*1c00*/  ULOP3.LUT UR46, UR5, 0x10000, URZ, 0xfc, !UPT ;  /* 0x00010000052e7892 */ /* 0x000fe4000f8efc3f */
[----:B------:R-:W-:Y:S01]  /*1c10*/  ULOP3.LUT UR41, UR6, 0x10000, URZ, 0xfc, !UPT ;  /* 0x0001000006297892 */ /* 0x000fe2000f8efc3f */
[----:B0-----:R-:W-:Y:S01]  /*1c20*/  VIADD R67, R67, 0xffffffff ;  /* 0xffffffff43437836 */ /* 0x001fe20000000000 */
[----:B--2---:R-:W-:-:S10]  /*1c30*/  SHF.L.U64.HI R66, R8, 0x1, R0 ;  /* 0x0000000108427819 */ /* 0x004fd40000010200 */
.L_x_103:
[----:B------:R-:W-:-:S04]  /*1c40*/  SHF.L.U32 R0, R72, 0x1f, RZ ;  /* 0x0000001f48007819 */ /* 0x000fc800000006ff */
[----:B------:R-:W0:Y:S02]  /*1c50*/  SYNCS.PHASECHK.TRANS64.TRYWAIT P0, [UR44+-0x8], R0 ;  /* 0xfffff800ff0075a7 */ /* 0x000e24000800016c */
[----:B0-----:R-:W-:Y:S05]  /*1c60*/  @!P0 BRA `(.L_x_16) ;  /* 0x0000005400f88947 */ /* 0x001fea0003800000 */
.L_x_177:
[----:B------:R-:W-:Y:S02]  /*1c70*/  ULDC UR4, c[0x0][0x28c] ;  /* 0x0000a30000047ab9 */ /* 0x000fe40000000800 */
[----:B------:R-:W-:-:S13]  /*1c80*/  ISETP.LT.AND P0, PT, RZ, UR4, PT ;  /* 0x00000004ff007c0c */ /* 0x000fda000bf01270 */
[----:B------:R-:W-:Y:S05]  /*1c90*/  @P0 BRA `(.L_x_17) ;  /* 0x0000000000400947 */ /* 0x000fea0003800000 */
[----:B0-----:R-:W-:Y:S01]  /*1ca0*/  MOV R0, 0x0 ;  /* 0x0000000000007802 */ /* 0x001fe20000000f00 */
[----:B------:R-:W-:Y:S01]  /*1cb0*/  ULDC.64 UR4, c[0x4][0x68] ;  /* 0x01001a0000047ab9 */ /* 0x000fe20000000a00 */
[----:B------:R-:W-:Y:S01]  /*1cc0*/  ULDC.64 UR6, c[0x4][0x8] ;  /* 0x0100020000067ab9 */ /* 0x000fe20000000a00 */
[----:B------:R-:W-:Y:S01]  /*1cd0*/  IMAD.U32 R4, RZ, RZ, UR4 ;  /* 0x00000004ff047e24 */ /* 0x000fe2000f8e00ff */
[----:B------:R0:W1:Y:S01]  /*1ce0*/  LDC.64 R14, c[0x4][R0] ;  /* 0x01000000000e7b82 */ /* 0x0000620000000a00 */
[----:B------:R-:W-:Y:S01]  /*1cf0*/  IMAD.U32 R5, RZ, RZ, UR5 ;  /* 0x00000005ff057e24 */ /* 0x000fe2000f8e00ff */
[----:B------:R-:W-:Y:S01]  /*1d00*/  ULDC.64 UR4, c[0x4][0x70] ;  /* 0x01001c0000047ab9 */ /* 0x000fe20000000a00 */
[----:B------:R-:W-:Y:S02]  /*1d10*/  IMAD.U32 R10, RZ, RZ, UR6 ;  /* 0x00000006ff0a7e24 */ /* 0x000fe4000f8e00ff */
[----:B------:R-:W-:Y:S02]  /*1d20*/  IMAD.U32 R6, RZ, RZ, UR4 ;  /* 0x00000004ff067e24 */ /* 0x000fe4000f8e00ff */
[----:B------:R-:W-:-:S02]  /*1d30*/  IMAD.U32 R7, RZ, RZ, UR5 ;  /* 0x00000005ff077e24 */ /* 0x000fc4000f8e00ff */
[----:B------:R-:W-:Y:S02]  /*1d40*/  IMAD.U32 R11, RZ, RZ, UR7 ;  /* 0x00000007ff0b7e24 */ /* 0x000fe4000f8e00ff */
[----:B------:R-:W-:Y:S02]  /*1d50*/  IMAD.MOV.U32 R8, RZ, RZ, 0x1e1 ;  /* 0x000001e1ff087424 */ /* 0x000fe400078e00ff */
[----:B------:R-:W-:Y:S02]  /*1d60*/  IMAD.MOV.U32 R12, RZ, RZ, 0x1 ;  /* 0x00000001ff0c7424 */ /* 0x000fe400078e00ff */
[----:B0-----:R-:W-:-:S07]  /*1d70*/  IMAD.MOV.U32 R13, RZ, RZ, RZ ;  /* 0x000000ffff0d7224 */ /* 0x001fce00078e00ff */
[----:B------:R-:W-:-:S07]  /*1d80*/  LEPC R20, `(.L_x_17) ;  /* 0x000000001014794e */ /* 0x000fce0000000000 */
[----:B-1---5:R-:W-:Y:S05]  /*1d90*/  CALL.ABS.NOINC R14 ;  /* 0x000000000e007343 */ /* 0x022fea0003c00000 */
.L_x_17:
[----:B------:R-:W-:-:S13]  /*1da0*/  ISETP.NE.AND P0, PT, R71, 0x3, PT ;  /* 0x000000034700780c */ /* 0x000fda0003f05270 */
[----:B------:R-:W-:Y:S05]  /*1db0*/  @!P0 BRA `(.L_x_18) ;  /* 0x0000000000048947 */ /* 0x000fea0003800000 */
[----:B------:R-:W-:Y:S01]  /*1dc0*/  BPT.TRAP 0x1 ;  /* 0x000000040000795c */ /* 0x000fe20000300000 */
.L_x_18:
[----:B0-----:R-:W-:Y:S02]  /*1dd0*/  IMAD.U32 R3, RZ, RZ, UR39 ;  /* 0x00000027ff037e24 */ /* 0x001fe4000f8e00ff */
[----:B------:R-:W-:-:S03]  /*1de0*/  IMAD.U32 R0, RZ, RZ, UR38 ;  /* 0x00000026ff007e24 */ /* 0x000fc6000f8e00ff */
[----:B------:R-:W-:Y:S02]  /*1df0*/  LEA R3, R3, UR42, 0x3 ;  /* 0x0000002a03037c11 */ /* 0x000fe4000f8e18ff */
[----:B------:R-:W-:-:S04]  /*1e00*/  SHF.L.U32 R0, R0, 0x1f, RZ ;  /* 0x0000001f00007819 */ /* 0x000fc800000006ff */
[----:B------:R0:W1:Y:S01]  /*1e10*/  SYNCS.PHASECHK.TRANS64.TRYWAIT P1, [R3+URZ], R0 ;  /* 0x00000000030075a7 */ /* 0x000062000802017f */
[----:B------:R-:W-:Y:S05]  /*1e20*/  @!P0 BRA `(.L_x_19) ;  /* 0x0000000000048947 */ /* 0x000fea0003800000 */
[----:B------:R-:W-:Y:S01]  /*1e30*/  BPT.TRAP 0x1 ;  /* 0x000000040000795c */ /* 0x000fe20000300000 */
.L_x_19:
[----:B-1----:R-:W-:Y:S05]  /*1e40*/  @P1 BRA `(.L_x_20) ;  /* 0x0000000000081947 */ /* 0x002fea0003800000 */
[----:B------:R-:W1:Y:S02]  /*1e50*/  SYNCS.PHASECHK.TRANS64.TRYWAIT P1, [R3+URZ], R0 ;  /* 0x00000000030075a7 */ /* 0x000e64000802017f */
[----:B-1----:R-:W-:Y:S05]  /*1e60*/  @!P1 BRA `(.L_x_21) ;  /* 0x0000005400909947 */ /* 0x002fea0003800000 */
.L_x_20:
[----:B------:R-:W-:Y:S05]  /*1e70*/  WARPSYNC.ALL ;  /* 0x0000000000007948 */ /* 0x000fea0003800000 */
[----:B------:R-:W-:Y:S01]  /*1e80*/  ULEA UR4, UR39, UR46, 0x7 ;  /* 0x0000002e27047291 */ /* 0x000fe2000f8e383f */
[----:B------:R-:W-:Y:S01]  /*1e90*/  WARPGROUP.ARRIVE ;  /* 0x00000000000079c5 */ /* 0x000fe20000000000 */
[----:B------:R-:W-:Y:S01]  /*1ea0*/  ULEA UR6, UR39, UR41, 0x7 ;  /* 0x0000002927067291 */ /* 0x000fe2000f8e383f */
[----:B01----:R-:W-:Y:S01]  /*1eb0*/  IMAD.U32 R0, RZ, RZ, UR43 ;  /* 0x0000002bff007e24 */ /* 0x003fe2000f8e00ff */
[----:B------:R-:W-:Y:S01]  /*1ec0*/  UMOV UR5, 0xc0000010 ;  /* 0xc000001000057882 */ /* 0x000fe20000000000 */
[----:B------:R-:W-:-:S03]  /*1ed0*/  UMOV UR7, 0xc0000010 ;  /* 0xc000001000077882 */ /* 0x000fc60000000000 */
[----:B------:R-:W-:-:S03]  /*1ee0*/  ISETP.GE.AND P1, PT, R0, 0x1, PT ;  /* 0x000000010000780c */ /* 0x000fc60003f26270 */
[----:B------:R-:W-:Y:S03]  /*1ef0*/  IGMMA.64x64x32.S8.S8 R24, gdesc[UR4], RZ, !UPT, gsb0 ;  /* 0x01e00000041879f1 */ /* 0x000fe6000c0410ff */
[----:B------:R-:W-:-:S07]  /*1f00*/  WARPGROUP.DEPBAR.LE gsb0, 0x0 ;  /* 0x00008000000079c5 */ /* 0x000fce0000010000 */
[----:B------:R-:W-:Y:S05]  /*1f10*/  @!P1 BRA `(.L_x_22) ;  /* 0x0000000000b49947 */ /* 0x000fea0003800000 */
[----:B------:R-:W-:Y:S01]  /*1f20*/  UIADD3 UR4, UR39, 0x1, URZ ;  /* 0x0000000127047890 */ /* 0x000fe2000fffe03f */
[----:B------:R-:W-:Y:S01]  /*1f30*/  IMAD.U32 R0, RZ, RZ, UR43 ;  /* 0x0000002bff007e24 */ /* 0x000fe2000f8e00ff */
[----:B------:R-:W-:Y:S02]  /*1f40*/  UMOV UR9, UR39 ;  /* 0x0000002700097c82 */ /* 0x000fe40008000000 */
[----:B------:R-:W-:-:S04]  /*1f50*/  UISETP.NE.AND UP0, UPT, UR4, 0x38, UPT ;  /* 0x000000380400788c */ /* 0x000fc8000bf05270 */
[----:B------:R-:W-:Y:S02]  /*1f60*/  USEL UR5, URZ, 0x1, UP0 ;  /* 0x000000013f057887 */ /* 0x000fe40008000000 */
[----:B------:R-:W-:Y:S02]  /*1f70*/  USEL UR8, UR4, URZ, UP0 ;  /* 0x0000003f04087287 */ /* 0x000fe40008000000 */
[----:B------:R-:W-:-:S06]  /*1f80*/  ULOP3.LUT UR5, UR38, UR5, URZ, 0x3c, !UPT ;  /* 0x0000000526057292 */ /* 0x000fcc000f8e3c3f */
[----:B------:R-:W-:-:S07]  /*1f90*/  IMAD.U32 R5, RZ, RZ, UR5 ;  /* 0x00000005ff057e24 */ /* 0x000fce000f8e00ff */
.L_x_29:
[----:B01----:R-:W-:Y:S05]  /*1fa0*/  @!P0 BRA `(.L_x_23) ;  /* 0x0000000000048947 */ /* 0x003fea0003800000 */
[----:B------:R-:W-:Y:S01]  /*1fb0*/  BPT.TRAP 0x1 ;  /* 0x000000040000795c */ /* 0x000fe20000300000 */
.L_x_23:
[----:B------:R-:W-:Y:S01]  /*1fc0*/  ULEA UR4, UR8, UR42, 0x3 ;  /* 0x0000002a08047291 */ /* 0x000fe2000f8e183f */
[----:B------:R-:W-:-:S08]  /*1fd0*/  SHF.L.U32 R3, R5, 0x1f, RZ ;  /* 0x0000001f05037819 */ /* 0x000fd000000006ff */
[----:B------:R0:W1:Y:S01]  /*1fe0*/  SYNCS.PHASECHK.TRANS64.TRYWAIT P1, [UR4], R3 ;  /* 0x00000003ff0075a7 */ /* 0x0000620008020144 */
[----:B------:R-:W-:Y:S05]  /*1ff0*/  @!P0 BRA `(.L_x_24) ;  /* 0x0000000000048947 */ /* 0x000fea0003800000 */
[----:B------:R-:W-:Y:S01]  /*2000*/  BPT.TRAP 0x1 ;  /* 0x000000040000795c */ /* 0x000fe20000300000 */
.L_x_24:
[----:B-1----:R-:W-:Y:S05]  /*2010*/  @P1 BRA `(.L_x_25) ;  /* 0x0000000000081947 */ /* 0x002fea0003800000 */
[----:B------:R-:W1:Y:S02]  /*2020*/  SYNCS.PHASECHK.TRANS64.TRYWAIT P1, [UR4], R3 ;  /* 0x00000003ff0075a7 */ /* 0x000e640008020144 */
[----:B-1----:R-:W-:Y:S05]  /*2030*/  @!P1 BRA `(.L_x_26) ;  /* 0x0000005400309947 */ /* 0x002fea0003800000 */
.L_x_25:
[----:B------:R-:W-:Y:S01]  /*2040*/  ULEA UR4, UR8, UR46, 0x7 ;  /* 0x0000002e08047291 */ /* 0x000fe2000f8e383f */
[----:B------:R-:W-:Y:S01]  /*2050*/  WARPGROUP.ARRIVE ;  /* 0x00000000000079c5 */ /* 0x000fe20000000000 */
[----:B------:R-:W-:Y:S01]  /*2060*/  ULEA UR6, UR8, UR41, 0x7 ;  /* 0x0000002908067291 */ /* 0x000fe2000f8e383f */
[----:B------:R-:W-:Y:S01]  /*2070*/  UMOV UR5, 0xc0000010 ;  /* 0xc000001000057882 */ /* 0x000fe20000000000 */
[----:B------:R-:W-:-:S07]  /*2080*/  UMOV UR7, 0xc0000010 ;  /* 0xc000001000077882 */ /* 0x000fce0000000000 */
[----:B------:R-:W-:Y:S03]  /*2090*/  IGMMA.64x64x32.S8.S8 R24, gdesc[UR4], R24, gsb0 ;  /* 0x01e00000041879f1 */ /* 0x000fe60008041018 */
[----:B------:R-:W-:Y:S02]  /*20a0*/  WARPGROUP.DEPBAR.LE gsb0, 0x0 ;  /* 0x00008000000079c5 */ /* 0x000fe40000010000 */
[----:B------:R-:W-:Y:S05]  /*20b0*/  @!P0 BRA `(.L_x_27) ;  /* 0x0000000000048947 */ /* 0x000fea0003800000 */
[----:B------:R-:W-:Y:S01]  /*20c0*/  BPT.TRAP 0x1 ;  /* 0x000000040000795c */ /* 0x000fe20000300000 */
.L_x_27:
[----:B------:R-:W-:Y:S01]  /*20d0*/  ULEA UR4, UR9, UR42, 0x3 ;  /* 0x0000002a09047291 */ /* 0x000fe2000f8e183f */
[----:B------:R-:W-:-:S03]  /*20e0*/  ISETP.GT.U32.AND P1, PT, R23, 0x1, PT ;  /* 0x000000011700780c */ /* 0x000fc60003f24070 */
[----:B------:R-:W-:-:S04]  /*20f0*/  UIADD3 UR4, UR4, 0x1c0, URZ ;  /* 0x000001c004047890 */ /* 0x000fc8000fffe03f */
[----:B------:R-:W-:-:S09]  /*2100*/  UPRMT UR4, URZ, 0x654, UR4 ;  /* 0x000006543f047896 */ /* 0x000fd20008000004 */
[----:B------:R-:W-:Y:S01]  /*2110*/  SYNCS.ARRIVE.TRANS64.RED.A1T0 RZ, [UR4], RZ ;  /* 0x000000ffffff79a7 */ /* 0x000fe20008100404 */
[----:B------:R-:W-:Y:S05]  /*2120*/  @P1 BRA `(.L_x_28) ;  /* 0x0000000000041947 */ /* 0x000fea0003800000 */
[----:B------:R-:W-:Y:S01]  /*2130*/  BPT.TRAP 0x1 ;  /* 0x000000040000795c */ /* 0x000fe20000300000 */
.L_x_28:
[----:B------:R-:W-:Y:S01]  /*2140*/  UIADD3 UR8, UR8, 0x1, URZ ;  /* 0x0000000108087890 */ /* 0x000fe2000fffe03f */
[C---:B------:R-:W-:Y:S01]  /*2150*/  ISETP.GT.AND P1, PT, R0.reuse, 0x1, PT ;  /* 0x000000010000780c */ /* 0x040fe20003f24270 */
[----:B------:R-:W-:Y:S01]  /*2160*/  UIADD3 UR9, UR9, 0x1, URZ ;  /* 0x0000000109097890 */ /* 0x000fe2000fffe03f */
[----:B------:R-:W-:Y:S01]  /*2170*/  VIADD R0, R0, 0xffffffff ;  /* 0xffffffff00007836 */ /* 0x000fe20000000000 */
[----:B------:R-:W-:Y:S02]  /*2180*/  UISETP.NE.AND UP0, UPT, UR8, 0x38, UPT ;  /* 0x000000380800788c */ /* 0x000fe4000bf05270 */
[----:B------:R-:W-:Y:S02]  /*2190*/  UISETP.NE.AND UP1, UPT, UR9, 0x38, UPT ;  /* 0x000000380900788c */ /* 0x000fe4000bf25270 */
[----:B------:R-:W-:Y:S02]  /*21a0*/  USEL UR4, URZ, 0x1, UP0 ;  /* 0x000000013f047887 */ /* 0x000fe40008000000 */
[----:B------:R-:W-:-:S02]  /*21b0*/  USEL UR8, UR8, URZ, UP0 ;  /* 0x0000003f08087287 */ /* 0x000fc40008000000 */
[----:B------:R-:W-:Y:S02]  /*21c0*/  USEL UR9, UR9, URZ, UP1 ;  /* 0x0000003f09097287 */ /* 0x000fe40008800000 */
[----:B------:R-:W-:Y:S01]  /*21d0*/  LOP3.LUT R5, R5, UR4, RZ, 0x3c, !PT ;  /* 0x0000000405057c12 */ /* 0x000fe2000f8e3cff */
[----:B------:R-:W-:Y:S09]  /*21e0*/  @P1 BRA `(.L_x_29) ;  /* 0xfffffffc006c1947 */ /* 0x000ff2000383ffff */
.L_x_22:
[----:B------:R-:W2:Y:S01]  /*21f0*/  LDC R0, c[0x0][0x28c] ;  /* 0x0000a300ff007b82 */ /* 0x000ea20000000800 */
[----:B01----:R-:W-:-:S04]  /*2200*/  IMAD.U32 R3, RZ, RZ, UR49 ;  /* 0x00000031ff037e24 */ /* 0x003fc8000f8e00ff */
[----:B------:R0:W-:Y:S01]  /*2210*/  SYNCS.ARRIVE.TRANS64.A1T0 RZ, [R3+UR48], RZ ;  /* 0x000000ff03ff79a7 */ /* 0x0001e20008100030 */
[----:B--2---:R-:W-:-:S13]  /*2220*/  ISETP.GE.AND P1, PT, R0, 0x1, PT ;  /* 0x000000010000780c */ /* 0x004fda0003f26270 */
[----:B0-----:R-:W-:Y:S05]  /*2230*/  @!P1 BRA `(.L_x_30) ;  /* 0x0000000000349947 */ /* 0x001fea0003800000 */
[----:B------:R-:W-:Y:S05]  /*2240*/  @!P0 BRA `(.L_x_31) ;  /* 0x0000000000048947 */ /* 0x000fea0003800000 */
[----:B------:R-:W-:Y:S01]  /*2250*/  BPT.TRAP 0x1 ;  /* 0x000000040000795c */ /* 0x000fe20000300000 */
.L_x_31:
[----:B------:R-:W-:Y:S01]  /*2260*/  UIADD3 UR6, UR39, UR43, URZ ;  /* 0x0000002b27067290 */ /* 0x000fe2000fffe03f */
[----:B------:R-:W-:-:S03]  /*2270*/  ISETP.GT.U32.AND P0, PT, R23, 0x1, PT ;  /* 0x000000011700780c */ /* 0x000fc60003f04070 */
[----:B------:R-:W-:-:S04]  /*2280*/  USHF.R.U32.HI UR4, URZ, 0x3, UR6 ;  /* 0x000000033f047899 */ /* 0x000fc80008011606 */
[----:B------:R-:W-:-:S04]  /*2290*/  UIMAD.WIDE.U32 UR4, UR4, 0x24924925, URZ ;  /* 0x24924925040478a5 */ /* 0x000fc8000f8e003f */
[----:B------:R-:W-:-:S04]  /*22a0*/  UIMAD UR4, UR5, -0x38, UR6 ;  /* 0xffffffc8050478a4 */ /* 0x000fc8000f8e0206 */
[----:B------:R-:W-:-:S04]  /*22b0*/  ULEA UR4, UR4, UR42, 0x3 ;  /* 0x0000002a04047291 */ /* 0x000fc8000f8e183f */
[----:B------:R-:W-:-:S04]  /*22c0*/  UIADD3 UR4, UR4, 0x1c0, URZ ;  /* 0x000001c004047890 */ /* 0x000fc8000fffe03f */
[----:B------:R-:W-:-:S09]  /*22d0*/  UPRMT UR4, URZ, 0x654, UR4 ;  /* 0x000006543f047896 */ /* 0x000fd20008000004 */
[----:B------:R-:W-:Y:S01]  /*22e0*/  SYNCS.ARRIVE.TRANS64.RED.A1T0 RZ, [UR4], RZ ;  /* 0x000000ffffff79a7 */ /* 0x000fe20008100404 */
[----:B------:R-:W-:Y:S05]  /*22f0*/  @P0 BRA `(.L_x_30) ;  /* 0x0000000000040947 */ /* 0x000fea0003800000 */
[----:B------:R-:W-:Y:S01]  /*2300*/  BPT.TRAP 0x1 ;  /* 0x000000040000795c */ /* 0x000fe20000300000 */
.L_x_30:
[----:B------:R-:W-:Y:S01]  /*2310*/  SHF.L.U32 R3, R72, 0x1f, RZ ;  /* 0x0000001f48037819 */ /* 0x000fe200000006ff */
[----:B------:R-:W-:Y:S01]  /*2320*/  UIADD3 UR39, UR39, UR47, URZ ;  /* 0x0000002f27277290 */ /* 0x000fe2000fffe03f */
[----:B------:R-:W-:Y:S01]  /*2330*/  IMAD.SHL.U32 R0, R22, 0x40, RZ ;  /* 0x0000004016007824 */ /* 0x000fe200078e00ff */
[----:B------:R-:W-:Y:S01]  /*2340*/  UISETP.GE.U32.AND UP1, UPT, UR47, 0x38, UPT ;  /* 0x000000382f00788c */ /* 0x000fe2000bf26070 */
[----:B------:R-:W0:Y:S01]  /*2350*/  SYNCS.PHASECHK.TRANS64.TRYWAIT P0, [UR44+0x8], R3 ;  /* 0x00000803ff0075a7 */ /* 0x000e22000800016c */
[----:B------:R-:W-:-:S04]  /*2360*/  UISETP.GT.U32.AND UP0, UPT, UR39, 0x37, UPT ;  /* 0x000000372700788c */ /* 0x000fc8000bf04070 */
[----:B------:R-:W-:-:S04]  /*2370*/  UISETP.LT.U32.AND UP0, UPT, UR47, 0x38, UP0 ;  /* 0x000000382f00788c */ /* 0x000fc80008701070 */
[----:B------:R-:W-:Y:S02]  /*2380*/  USEL UR6, URZ, 0x1, !UP0 ;  /* 0x000000013f067887 */ /* 0x000fe4000c000000 */
[----:B------:R-:W-:Y:S02]  /*2390*/  @UP1 USHF.R.U32.HI UR4, URZ, 0x3, UR39 ;  /* 0x000000033f041899 */ /* 0x000fe40008011627 */
[----:B------:R-:W-:Y:S02]  /*23a0*/  ULOP3.LUT UR38, UR38, UR6, URZ, 0x3c, !UPT ;  /* 0x0000000626267292 */ /* 0x000fe4000f8e3c3f */
[----:B------:R-:W-:-:S04]  /*23b0*/  @UP1 UIMAD.WIDE.U32 UR4, UR4, 0x24924925, URZ ;  /* 0x24924925040418a5 */ /* 0x000fc8000f8e003f */
[----:B------:R-:W-:Y:S01]  /*23c0*/  @UP1 ULOP3.LUT UR38, UR38, 0x1, UR5, 0x78, !UPT ;  /* 0x0000000126261892 */ /* 0x000fe2000f8e7805 */
[----:B0-----:R-:W-:Y:S11]  /*23d0*/  @!P0 BRA `(.L_x_32) ;  /* 0x0000005000608947 */ /* 0x001ff60003800000 */
.L_x_178:
[----:B------:R-:W-:Y:S01]  /*23e0*/  ULDC UR4, c[0x0][0x284] ;  /* 0x0000a10000047ab9 */ /* 0x000fe20000000800 */
[----:B------:R-:W-:Y:S01]  /*23f0*/  IMAD.SHL.U32 R13, R19, 0x40, RZ ;  /* 0x00000040130d7824 */ /* 0x000fe200078e00ff */
[----:B------:R-:W-:Y:S01]  /*2400*/  ISETP.GE.AND P0, PT, R0, UR4, PT ;  /* 0x0000000400007c0c */ /* 0x000fe2000bf06270 */
[----:B------:R-:W-:-:S03]  /*2410*/  ULDC UR4, c[0x0][0x288] ;  /* 0x0000a20000047ab9 */ /* 0x000fc60000000800 */
[----:B------:R-:W-:-:S13]  /*2420*/  ISETP.GE.OR P0, PT, R13, UR4, P0 ;  /* 0x000000040d007c0c */ /* 0x000fda0008706670 */
[----:B------:R-:W-:Y:S05]  /*2430*/  @P0 BRA `(.L_x_33) ;  /* 0x0000001c00380947 */ /* 0x000fea0003800000 */
[----:B------:R-:W-:Y:S01]  /*2440*/  SHF.R.S32.HI R11, RZ, 0x1f, R18 ;  /* 0x0000001fff0b7819 */ /* 0x000fe20000011412 */
[----:B------:R-:W-:Y:S01]  /*2450*/  ULDC.64 UR4, c[0x0][0x5d0] ;  /* 0x0001740000047ab9 */ /* 0x000fe20000000a00 */
[----:B------:R-:W-:Y:S01]  /*2460*/  SHF.R.S32.HI R10, RZ, 0x1f, R13 ;  /* 0x0000001fff0a7819 */ /* 0x000fe2000001140d */
[----:B0-----:R-:W-:Y:S01]  /*2470*/  IMAD.WIDE.U32 R4, R18, UR4, R60 ;  /* 0x0000000412047c25 */ /* 0x001fe2000f8e003c */
[----:B------:R-:W-:Y:S01]  /*2480*/  ULDC.64 UR6, c[0x0][0x5c8] ;  /* 0x0001720000067ab9 */ /* 0x000fe20000000a00 */
[----:B------:R-:W-:Y:S02]  /*2490*/  BSSY B0, `(.L_x_33) ;  /* 0x00001c8000007945 */ /* 0x000fe40003800000 */
[----:B------:R-:W-:Y:S01]  /*24a0*/  IMAD R3, R11, UR4, RZ ;  /* 0x000000040b037c24 */ /* 0x000fe2000f8e02ff */
[----:B------:R-:W-:Y:S01]  /*24b0*/  IADD3 R4, P0, R13, R4, RZ ;  /* 0x000000040d047210 */ /* 0x000fe20007f1e0ff */
[----:B------:R-:W-:-:S04]  /*24c0*/  IMAD.WIDE R14, R22, 0x40, R58 ;  /* 0x00000040160e7825 */ /* 0x000fc800078e023a */
[----:B------:R-:W-:Y:S01]  /*24d0*/  IMAD R3, R18, UR5, R3 ;  /* 0x0000000512037c24 */ /* 0x000fe2000f8e0203 */
[----:B------:R-:W-:Y:S01]  /*24e0*/  ULDC.64 UR4, c[0x0][0x5c0] ;  /* 0x0001700000047ab9 */ /* 0x000fe20000000a00 */
[----:B------:R-:W-:Y:S02]  /*24f0*/  IMAD.IADD R22, R69, 0x1, -R0 ;  /* 0x0000000145167824 */ /* 0x000fe400078e0a00 */
[----:B------:R-:W-:Y:S01]  /*2500*/  IMAD.IADD R73, R63, 0x1, -R13 ;  /* 0x000000013f497824 */ /* 0x000fe200078e0a0d */
[----:B------:R-:W-:Y:S01]  /*2510*/  IADD3.X R5, R10, R5, R3, P0, !PT ;  /* 0x000000050a057210 */ /* 0x000fe200007fe403 */
[----:B------:R-:W-:Y:S02]  /*2520*/  IMAD R3, R15, UR6, RZ ;  /* 0x000000060f037c24 */ /* 0x000fe4000f8e02ff */
[----:B------:R-:W-:-:S04]  /*2530*/  IMAD.WIDE.U32 R4, R14, UR6, R4 ;  /* 0x000000060e047c25 */ /* 0x000fc8000f8e0004 */
[----:B------:R-:W-:Y:S01]  /*2540*/  IMAD R3, R14, UR7, R3 ;  /* 0x000000070e037c24 */ /* 0x000fe2000f8e0203 */
[----:B------:R-:W-:-:S04]  /*2550*/  IADD3 R6, P0, R4, UR4, RZ ;  /* 0x0000000404067c10 */ /* 0x000fc8000ff1e0ff */
[----:B------:R-:W-:Y:S02]  /*2560*/  IADD3.X R7, R5, UR5, R3, P0, !PT ;  /* 0x0000000505077c10 */ /* 0x000fe400087fe403 */
[----:B-----5:R-:W-:Y:S02]  /*2570*/  ISETP.NE.AND P0, PT, R57, RZ, PT ;  /* 0x000000ff3900720c */ /* 0x020fe40003f05270 */
[----:B------:R-:W-:-:S05]  /*2580*/  LEA R4, P1, R62, R6, 0x3 ;  /* 0x000000063e047211 */ /* 0x000fca00078218ff */
[----:B------:R-:W-:-:S06]  /*2590*/  IMAD.X R5, R65, 0x1, R7, P1 ;  /* 0x0000000141057824 */ /* 0x000fcc00008e0607 */
[----:B------:R-:W-:Y:S05]  /*25a0*/  @!P0 BRA `(.L_x_34) ;  /* 0x0000001400188947 */ /* 0x000fea0003800000 */
[----:B------:R-:W0:Y:S01]  /*25b0*/  LDC.64 R20, c[0x0][0x5b0] ;  /* 0x00016c00ff147b82 */ /* 0x000e220000000a00 */
[----:B------:R-:W-:Y:S01]  /*25c0*/  ULDC.64 UR4, c[0x0][0x5b8] ;  /* 0x00016e0000047ab9 */ /* 0x000fe20000000a00 */
[----:B------:R-:W-:Y:S01]  /*25d0*/  ISETP.GE.AND P3, PT, R73, 0x1, PT ;  /* 0x000000014900780c */ /* 0x000fe20003f66270 */
[----:B------:R-:W-:Y:S01]  /*25e0*/  IMAD.WIDE.U32 R8, R18, UR4, R60 ;  /* 0x0000000412087c25 */ /* 0x000fe2000f8e003c */
[----:B------:R-:W-:Y:S02]  /*25f0*/  BSSY B1, `(.L_x_35) ;  /* 0x000000e000017945 */ /* 0x000fe40003800000 */
[----:B------:R-:W-:Y:S01]  /*2600*/  ISETP.LT.OR P1, PT, R22, 0x1, !P3 ;  /* 0x000000011600780c */ /* 0x000fe20005f21670 */
[----:B------:R-:W-:Y:S01]  /*2610*/  IMAD R3, R11, UR4, RZ ;  /* 0x000000040b037c24 */ /* 0x000fe2000f8e02ff */
[----:B------:R-:W1:Y:S01]  /*2620*/  LDC.64 R74, c[0x0][0x5a8] ;  /* 0x00016a00ff4a7b82 */ /* 0x000e620000000a00 */
[----:B------:R-:W-:Y:S02]  /*2630*/  IADD3 R12, P0, R13, R8, RZ ;  /* 0x000000080d0c7210 */ /* 0x000fe40007f1e0ff */
[----:B------:R-:W-:-:S05]  /*2640*/  IMAD R3, R18, UR5, R3 ;  /* 0x0000000512037c24 */ /* 0x000fca000f8e0203 */
[----:B------:R-:W-:Y:S01]  /*2650*/  IADD3.X R13, R10, R9, R3, P0, !PT ;  /* 0x000000090a0d7210 */ /* 0x000fe200007fe403 */
[-C--:B0-----:R-:W-:Y:S02]  /*2660*/  IMAD R0, R15, R20.reuse, RZ ;  /* 0x000000140f007224 */ /* 0x081fe400078e02ff */
[----:B------:R-:W-:-:S04]  /*2670*/  IMAD.WIDE.U32 R8, R14, R20, R12 ;  /* 0x000000140e087225 */ /* 0x000fc800078e000c */
[----:B------:R-:W-:Y:S01]  /*2680*/  IMAD R19, R14, R21, R0 ;  /* 0x000000150e137224 */ /* 0x000fe200078e0200 */
[----:B-1----:R-:W-:-:S04]  /*2690*/  IADD3 R8, P0, R8, R74, RZ ;  /* 0x0000004a08087210 */ /* 0x002fc80007f1e0ff */
[----:B------:R-:W-:Y:S01]  /*26a0*/  IADD3.X R9, R75, R9, R19, P0, !PT ;  /* 0x000000094b097210 */ /* 0x000fe200007fe413 */
[----:B------:R-:W-:Y:S08]  /*26b0*/  @P1 BRA `(.L_x_36) ;  /* 0x0000000000041947 */ /* 0x000ff00003800000 */
[----:B------:R0:W5:Y:S02]  /*26c0*/  LDG.E.U8 R70, desc[UR36][R8.64] ;  /* 0x0000002408467981 */ /* 0x000164000c1e1100 */
.L_x_36:
[----:B------:R-:W-:Y:S05]  /*26d0*/  BSYNC B1 ;  /* 0x0000000000017941 */ /* 0x000fea0003800000 */
.L_x_35:
[----:B-----5:R-:W-:Y:S01]  /*26e0*/  LOP3.LUT R0, R70, 0xffff, RZ, 0xc0, !PT ;  /* 0x0000ffff46007812 */ /* 0x020fe200078ec0ff */
[----:B------:R-:W-:Y:S01]  /*26f0*/  IMAD.SHL.U32 R10, R20, 0x8, RZ ;  /* 0x00000008140a7824 */ /* 0x000fe200078e00ff */
[----:B------:R-:W-:Y:S01]  /*2700*/  ISETP.GE.AND P2, PT, R73, 0x2, PT ;  /* 0x000000024900780c */ /* 0x000fe20003f46270 */
[----:B------:R-:W-:Y:S01]  /*2710*/  BSSY B1, `(.L_x_37) ;  /* 0x000000e000017945 */ /* 0x000fe20003800000 */
[----:B------:R-:W-:Y:S02]  /*2720*/  PRMT R0, R0, 0x8880, RZ ;  /* 0x0000888000007816 */ /* 0x000fe400000000ff */
[----:B------:R-:W-:Y:S02]  /*2730*/  ISETP.LT.OR P0, PT, R22, 0x1, !P2 ;  /* 0x000000011600780c */ /* 0x000fe40005701670 */
[----:B------:R-:W-:Y:S01]  /*2740*/  SHF.L.U64.HI R11, R20, 0x3, R21 ;  /* 0x00000003140b7819 */ /* 0x000fe20000010215 */
[----:B------:R-:W-:-:S04]  /*2750*/  IMAD R3, R0, R57, RZ ;  /* 0x0000003900037224 */ /* 0x000fc800078e02ff */
[----:B------:R-:W-:Y:S02]  /*2760*/  @!P1 IMAD R15, R24, R56, R3 ;  /* 0x00000038180f9224 */ /* 0x000fe400078e0203 */
[----:B------:R-:W-:-:S03]  /*2770*/  IMAD.WIDE.U32 R10, R14, R20, R10 ;  /* 0x000000140e0a7225 */ /* 0x000fc600078e000a */
[----:B------:R1:W-:Y:S01]  /*2780*/  @!P1 STG.E.U8 desc[UR36][R6.64], R15 ;  /* 0x0000000f06009986 */ /* 0x0003e2000c101124 */
[----:B------:R-:W-:Y:S01]  /*2790*/  IMAD.IADD R14, R19, 0x1, R11 ;  /* 0x00000001130e7824 */ /* 0x000fe200078e020b */
[----:B------:R-:W-:Y:S01]  /*27a0*/  IADD3 R10, P4, P5, R12, R74, R10 ;  /* 0x0000004a0c0a7210 */ /* 0x000fe20007d9e00a */
[----:B------:R-:W-:-:S12]  /*27b0*/  @P0 BRA `(.L_x_38) ;  /* 0x00000000000c0947 */ /* 0x000fd80003800000 */
[----:B------:R-:W2:Y:S02]  /*27c0*/  LDG.E.U8 R70, desc[UR36][R8.64+0x1] ;  /* 0x0000012408467981 */ /* 0x000ea4000c1e1100 */
[----:B--2---:R-:W-:-:S05]  /*27d0*/  PRMT R0, R70, 0x8880, RZ ;  /* 0x0000888046007816 */ /* 0x004fca00000000ff */
[----:B------:R-:W-:-:S07]  /*27e0*/  IMAD R3, R0, R57, RZ ;  /* 0x0000003900037224 */ /* 0x000fce00078e02ff */
.L_x_38:
[----:B------:R-:W-:Y:S05]  /*27f0*/  BSYNC B1 ;  /* 0x0000000000017941 */ /* 0x000fea0003800000 */
.L_x_37:
[C---:B------:R-:W-:Y:S01]  /*2800*/  ISETP.LT.OR P3, PT, R22.reuse, 0x9, !P3 ;  /* 0x000000091600780c */ /* 0x040fe20005f61670 */
[----:B------:R-:W-:Y:S01]  /*2810*/  @!P0 IMAD R25, R25, R56, R3 ;  /* 0x0000003819198224 */ /* 0x000fe200078e0203 */
[----:B------:R-:W-:Y:S01]  /*2820*/  ISETP.GE.AND P1, PT, R73, 0x9, PT ;  /* 0x000000094900780c */ /* 0x000fe20003f26270 */
[----:B------:R-:W-:Y:S01]  /*2830*/  BSSY B1, `(.L_x_39) ;  /* 0x000000b000017945 */ /* 0x000fe20003800000 */
[----:B------:R-:W-:Y:S02]  /*2840*/  IADD3.X R11, R13, R75, R14, P4, P5 ;  /* 0x0000004b0d0b7210 */ /* 0x000fe400027ea40e */
[----:B------:R2:W-:Y:S01]  /*2850*/  @!P0 STG.E.U8 desc[UR36][R6.64+0x1], R25 ;  /* 0x0000011906008986 */ /* 0x0005e2000c101124 */
[----:B------:R-:W-:Y:S02]  /*2860*/  ISETP.GE.AND P0, PT, R73, 0xa, PT ;  /* 0x0000000a4900780c */ /* 0x000fe40003f06270 */
[C---:B------:R-:W-:Y:S02]  /*2870*/  ISETP.LT.OR P2, PT, R22.reuse, 0x9, !P2 ;  /* 0x000000091600780c */ /* 0x040fe40005741670 */
[----:B------:R-:W-:-:S02]  /*2880*/  ISETP.LT.OR P5, PT, R22, 0x1, !P1 ;  /* 0x000000011600780c */ /* 0x000fc40004fa1670 */
[----:B------:R-:W-:Y:S01]  /*2890*/  ISETP.LT.OR P4, PT, R22, 0x1, !P0 ;  /* 0x000000011600780c */ /* 0x000fe20004781670 */
[----:B------:R-:W-:-:S12]  /*28a0*/  @P3 BRA `(.L_x_40) ;  /* 0x00000000000c3947 */ /* 0x000fd80003800000 */
[----:B------:R-:W3:Y:S02]  /*28b0*/  LDG.E.U8 R70, desc[UR36][R10.64] ;  /* 0x000000240a467981 */ /* 0x000ee4000c1e1100 */
[----:B---3--:R-:W-:-:S05]  /*28c0*/  PRMT R0, R70, 0x8880, RZ ;  /* 0x0000888046007816 */ /* 0x008fca00000000ff */
[----:B------:R-:W-:-:S07]  /*28d0*/  IMAD R3, R0, R57, RZ ;  /* 0x0000003900037224 */ /* 0x000fce00078e02ff */
.L_x_40:
[----:B------:R-:W-:Y:S05]  /*28e0*/  BSYNC B1 ;  /* 0x0000000000017941 */ /* 0x000fea0003800000 */
.L_x_39:
[----:B------:R-:W-:Y:S01]  /*28f0*/  @!P3 IMAD R13, R26, R56, R3 ;  /* 0x000000381a0db224 */ /* 0x000fe200078e0203 */
[----:B------:R-:W-:Y:S04]  /*2900*/  BSSY B1, `(.L_x_41) ;  /* 0x0000006000017945 */ /* 0x000fe80003800000 */
[----:B------:R3:W-:Y:S01]  /*2910*/  @!P3 STG.E.U8 desc[UR36][R4.64], R13 ;  /* 0x0000000d0400b986 */ /* 0x0007e2000c101124 */
[----:B------:R-:W-:Y:S05]  /*2920*/  @P2 BRA `(.L_x_42) ;  /* 0x00000000000c2947 */ /* 0x000fea0003800000 */
[----:B------:R-:W4:Y:S02]  /*2930*/  LDG.E.U8 R70, desc[UR36][R10.64+0x1] ;  /* 0x000001240a467981 */ /* 0x000f24000c1e1100 */
[----:B----4-:R-:W-:-:S05]  /*2940*/  PRMT R0, R70, 0x8880, RZ ;  /* 0x0000888046007816 */ /* 0x010fca00000000ff */
[----:B------:R-:W-:-:S07]  /*2950*/  IMAD R3, R0, R57, RZ ;  /* 0x0000003900037224 */ /* 0x000fce00078e02ff */
.L_x_42:
[----:B------:R-:W-:Y:S05]  /*2960*/  BSYNC B1 ;  /* 0x0000000000017941 */ /* 0x000fea0003800000 */
.L_x_41:
[----:B------:R-:W-:Y:S01]  /*2970*/  @!P2 IMAD R27, R27, R56, R3 ;  /* 0x000000381b1ba224 */ /* 0x000fe200078e0203 */
[----:B------:R-:W-:Y:S04]  /*2980*/  BSSY B1, `(.L_x_43) ;  /* 0x0000006000017945 */ /* 0x000fe80003800000 */
[----:B------:R4:W-:Y:S01]  /*2990*/  @!P2 STG.E.U8 desc[UR36][R4.64+0x1], R27 ;  /* 0x0000011b0400a986 */ /* 0x0009e2000c101124 */
[----:B------:R-:W-:Y:S05]  /*29a0*/  @P5 BRA `(.L_x_44) ;  /* 0x00000000000c5947 */ /* 0x000fea0003800000 */
[----:B------:R-:W5:Y:S02]  /*29b0*/  LDG.E.U8 R70, desc[UR36][R8.64+0x8] ;  /* 0x0000082408467981 */ /* 0x000f64000c1e1100 */
[----:B-----5:R-:W-:-:S05]  /*29c0*/  PRMT R0, R70, 0x8880, RZ ;  /* 0x0000888046007816 */ /* 0x020fca00000000ff */
[----:B------:R-:W-:-:S07]  /*29d0*/  IMAD R3, R0, R57, RZ ;  /* 0x0000003900037224 */ /* 0x000fce00078e02ff */
.L_x_44:
[----:B------:R-:W-:Y:S05]  /*29e0*/  BSYNC B1 ;  /* 0x0000000000017941 */ /* 0x000fea0003800000 */
.L_x_43:
[----:B---3--:R-:W-:Y:S01]  /*29f0*/  @!P5 IMAD R13, R28, R56, R3 ;  /* 0x000000381c0dd224 */ /* 0x008fe200078e0203 */
[----:B------:R-:W-:Y:S04]  /*2a00*/  BSSY B1, `(.L_x_45) ;  /* 0x0000006000017945 */ /* 0x000fe80003800000 */
[----:B------:R3:W-:Y:S01]  /*2a10*/  @!P5 STG.E.U8 desc[UR36][R6.64+0x8], R13 ;  /* 0x0000080d0600d986 */ /* 0x0007e2000c101124 */
[----:B------:R-:W-:Y:S05]  /*2a20*/  @P4 BRA `(.L_x_46) ;  /* 0x00000000000c4947 */ /* 0x000fea0003800000 */
[----:B------:R-:W5:Y:S02]  /*2a30*/  LDG.E.U8 R70, desc[UR36][R8.64+0x9] ;  /* 0x0000092408467981 */ /* 0x000f64000c1e1100 */
[----:B-----5:R-:W-:-:S05]  /*2a40*/  PRMT R0, R70, 0x8880, RZ ;  /* 0x0000888046007816 */ /* 0x020fca00000000ff */
[----:B------:R-:W-:-:S07]  /*2a50*/  IMAD R3, R0, R57, RZ ;  /* 0x0000003900037224 */ /* 0x000fce00078e02ff */
.L_x_46:
[----:B------:R-:W-:Y:S05]  /*2a60*/  BSYNC B1 ;  /* 0x0000000000017941 */ /* 0x000fea0003800000 */
.L_x_45:
[C---:B------:R-:W-:Y:S01]  /*2a70*/  ISETP.LT.OR P1, PT, R22.reuse, 0x9, !P1 ;  /* 0x000000091600780c */ /* 0x040fe20004f21670 */
[----:B------:R-:W-:Y:S01]  /*2a80*/  @!P4 IMAD R29, R29, R56, R3 ;  /* 0x000000381d1dc224 */ /* 0x000fe200078e0203 */
[C---:B------:R-:W-:Y:S01]  /*2a90*/  ISETP.GE.AND P3, PT, R73.reuse, 0x11, PT ;  /* 0x000000114900780c */ /* 0x040fe20003f66270 */
[----:B------:R-:W-:Y:S01]  /*2aa0*/  BSSY B1, `(.L_x_47) ;  /* 0x000000a000017945 */ /* 0x000fe20003800000 */
[----:B------:R-:W-:Y:S02]  /*2ab0*/  ISETP.GE.AND P2, PT, R73, 0x12, PT ;  /* 0x000000124900780c */ /* 0x000fe40003f46270 */
[----:B------:R0:W-:Y:S01]  /*2ac0*/  @!P4 STG.E.U8 desc[UR36][R6.64+0x9], R29 ;  /* 0x0000091d0600c986 */ /* 0x0001e2000c101124 */
[C---:B------:R-:W-:Y:S02]  /*2ad0*/  ISETP.LT.OR P0, PT, R22.reuse, 0x9, !P0 ;  /* 0x000000091600780c */ /* 0x040fe40004701670 */
[C---:B------:R-:W-:Y:S02]  /*2ae0*/  ISETP.LT.OR P5, PT, R22.reuse, 0x1, !P3 ;  /* 0x000000011600780c */ /* 0x040fe40005fa1670 */
[----:B------:R-:W-:-:S02]  /*2af0*/  ISETP.LT.OR P4, PT, R22, 0x1, !P2 ;  /* 0x000000011600780c */ /* 0x000fc40005781670 */
[----:B------:R-:W-:Y:S11]  /*2b00*/  @P1 BRA `(.L_x_48) ;  /* 0x00000000000c1947 */ /* 0x000ff60003800000 */
[----:B------:R-:W5:Y:S02]  /*2b10*/  LDG.E.U8 R70, desc[UR36][R10.64+0x8] ;  /* 0x000008240a467981 */ /* 0x000f64000c1e1100 */
[----:B-----5:R-:W-:-:S05]  /*2b20*/  PRMT R0, R70, 0x8880, RZ ;  /* 0x0000888046007816 */ /* 0x020fca00000000ff */
[----:B------:R-:W-:-:S07]  /*2b30*/  IMAD R3, R0, R57, RZ ;  /* 0x0000003900037224 */ /* 0x000fce00078e02ff */
.L_x_48:
[----:B------:R-:W-:Y:S05]  /*2b40*/  BSYNC B1 ;  /* 0x0000000000017941 */ /* 0x000fea0003800000 */
.L_x_47:
[----:B---3--:R-:W-:Y:S01]  /*2b50*/  @!P1 IMAD R13, R30, R56, R3 ;  /* 0x000000381e0d9224 */ /* 0x008fe200078e0203 */
[----:B------:R-:W-:Y:S04]  /*2b60*/  BSSY B1, `(.L_x_49) ;  /* 0x0000006000017945 */ /* 0x000fe80003800000 */
[----:B------:R3:W-:Y:S01]  /*2b70*/  @!P1 STG.E.U8 desc[UR36][R4.64+0x8], R13 ;  /* 0x0000080d04009986 */ /* 0x0007e2000c101124 */
[----:B------:R-:W-:Y:S05]  /*2b80*/  @P0 BRA `(.L_x_50) ;  /* 0x00000000000c0947 */ /* 0x000fea0003800000 */
[----:B------:R-:W5:Y:S02]  /*2b90*/  LDG.E.U8 R70, desc[UR36][R10.64+0x9] ;  /* 0x000009240a467981 */ /* 0x000f64000c1e1100 */
[----:B-----5:R-:W-:-:S05]  /*2ba0*/  PRMT R0, R70, 0x8880, RZ ;  /* 0x0000888046007816 */ /* 0x020fca00000000ff */
[----:B------:R-:W-:-:S07]  /*2bb0*/  IMAD R3, R0, R57, RZ ;  /* 0x0000003900037224 */ /* 0x000fce00078e02ff */
.L_x_50:
[----:B------:R-:W-:Y:S05]  /*2bc0*/  BSYNC B1 ;  /* 0x0000000000017941 */ /* 0x000fea0003800000 */
.L_x_49:
[----:B------:R-:W-:Y:S01]  /*2bd0*/  @!P0 IMAD R31, R31, R56, R3 ;  /* 0x000000381f1f8224 */ /* 0x000fe200078e0203 */
[----:B------:R-:W-:Y:S04]  /*2be0*/  BSSY B1, `(.L_x_51) ;  /* 0x0000006000017945 */ /* 0x000fe80003800000 */
[----:B------:R0:W-:Y:S01]  /*2bf0*/  @!P0 STG.E.U8 desc[UR36][R4.64+0x9], R31 ;  /* 0x0000091f04008986 */ /* 0x0001e2000c101124 */
[----:B------:R-:W-:Y:S05]  /*2c00*/  @P5 BRA `(.L_x_52) ;  /* 0x00000000000c5947 */ /* 0x000fea0003800000 */
[----:B------:R-:W5:Y:S02]  /*2c10*/  LDG.E.U8 R70, desc[UR36][R8.64+0x10] ;  /* 0x0000102408467981 */ /* 0x000f64000c1e1100 */
[----:B-----5:R-:W-:-:S05]  /*2c20*/  PRMT R0, R70, 0x8880, RZ ;  /* 0x0000888046007816 */ /* 0x020fca00000000ff */
[----:B------:R-:W-:-:S07]  /*2c30*/  IMAD R3, R0, R57, RZ ;  /* 0x0000003900037224 */ /* 0x000fce00078e02ff */
.L_x_52:
[----:B------:R-:W-:Y:S05]  /*2c40*/  BSYNC B1 ;  /* 0x0000000000017941 */ /* 0x000fea0003800000 */
.L_x_51:
[----:B---3--:R-:W-:Y:S01]  /*2c50*/  @!P5 IMAD R13, R32, R56, R3 ;  /* 0x00000038200dd224 */ /* 0x008fe200078e0203 */
[----:B------:R-:W-:Y:S04]  /*2c60*/  BSSY B1, `(.L_x_53) ;  /* 0x0000006000017945 */ /* 0x000fe80003800000 */
[----:B------:R3:W-:Y:S01]  /*2c70*/  @!P5 STG.E.U8 desc[UR36][R6.64+0x10], R13 ;  /* 0x0000100d0600d986 */ /* 0x0007e2000c101124 */
[----:B------:R-:W-:Y:S05]  /*2c80*/  @P4 BRA `(.L_x_54) ;  /* 0x00000000000c4947 */ /* 0x000fea0003800000 */
[----:B------:R-:W5:Y:S02]  /*2c90*/  LDG.E.U8 R70, desc[UR36][R8.64+0x11] ;  /* 0x0000112408467981 */ /* 0x000f64000c1e1100 */
[----:B-----5:R-:W-:-:S05]  /*2ca0*/  PRMT R0, R70, 0x8880, RZ ;  /* 0x0000888046007816 */ /* 0x020fca00000000ff */
[----:B------:R-:W-:-:S07]  /*2cb0*/  IMAD R3, R0, R57, RZ ;  /* 0x0000003900037224 */ /* 0x000fce00078e02ff */
.L_x_54:
[----:B------:R-:W-:Y:S05]  /*2cc0*/  BSYNC B1 ;  /* 0x0000000000017941 */ /* 0x000fea0003800000 */
.L_x_53:
        /* <DEDUP_REMOVED lines=13> */
.L_x_56:
[----:B------:R-:W-:Y:S05]  /*2da0*/  BSYNC B1 ;  /* 0x0000000000017941 */ /* 0x000fea0003800000 */
.L_x_55:
[----:B---3--:R-:W-:Y:S01]  /*2db0*/  @!P3 IMAD R13, R34, R56, R3 ;  /* 0x00000038220db224 */ /* 0x008fe200078e0203 */
[----:B------:R-:W-:Y:S04]  /*2dc0*/  BSSY B1, `(.L_x_57) ;  /* 0x0000006000017945 */ /* 0x000fe80003800000 */
[----:B------:R3:W-:Y:S01]  /*2dd0*/  @!P3 STG.E.U8 desc[UR36][R4.64+0x10], R13 ;  /* 0x0000100d0400b986 */ /* 0x0007e2000c101124 */
[----:B------:R-:W-:Y:S05]  /*2de0*/  @P2 BRA `(.L_x_58) ;  /* 0x00000000000c2947 */ /* 0x000fea0003800000 */
[----:B------:R-:W5:Y:S02]  /*2df0*/  LDG.E.U8 R70, desc[UR36][R10.64+0x11] ;  /* 0x000011240a467981 */ /* 0x000f64000c1e1100 */
[----:B-----5:R-:W-:-:S05]  /*2e00*/  PRMT R0, R70, 0x8880, RZ ;  /* 0x0000888046007816 */ /* 0x020fca00000000ff */
[----:B------:R-:W-:-:S07]  /*2e10*/  IMAD R3, R0, R57, RZ ;  /* 0x0000003900037224 */ /* 0x000fce00078e02ff */
.L_x_58:
[----:B------:R-:W-:Y:S05]  /*2e20*/  BSYNC B1 ;  /* 0x0000000000017941 */ /* 0x000fea0003800000 */
.L_x_57:
[----:B------:R-:W-:Y:S01]  /*2e30*/  @!P2 IMAD R35, R35, R56, R3 ;  /* 0x000000382323a224 */ /* 0x000fe200078e0203 */
[----:B------:R-:W-:Y:S04]  /*2e40*/  BSSY B1, `(.L_x_59) ;  /* 0x0000006000017945 */ /* 0x000fe80003800000 */
[----:B------:R0:W-:Y:S01]  /*2e50*/  @!P2 STG.E.U8 desc[UR36][R4.64+0x11], R35 ;  /* 0x000011230400a986 */ /* 0x0001e2000c101124 */
[----:B------:R-:W-:Y:S05]  /*2e60*/  @P5 BRA `(.L_x_60) ;  /* 0x00000000000c5947 */ /* 0x000fea0003800000 */
[----:B------:R-:W5:Y:S02]  /*2e70*/  LDG.E.U8 R70, desc[UR36][R8.64+0x18] ;  /* 0x0000182408467981 */ /* 0x000f64000c1e1100 */
[----:B-----5:R-:W-:-:S05]  /*2e80*/  PRMT R0, R70, 0x8880, RZ ;  /* 0x0000888046007816 */ /* 0x020fca00000000ff */
[----:B------:R-:W-:-:S07]  /*2e90*/  IMAD R3, R0, R57, RZ ;  /* 0x0000003900037224 */ /* 0x000fce00078e02ff */
.L_x_60:
[----:B------:R-:W-:Y:S05]  /*2ea0*/  BSYNC B1 ;  /* 0x0000000000017941 */ /* 0x000fea0003800000 */
.L_x_59:
[----:B---3--:R-:W-:Y:S01]  /*2eb0*/  @!P5 IMAD R13, R36, R56, R3 ;  /* 0x00000038240dd224 */ /* 0x008fe200078e0203 */
[----:B------:R-:W-:Y:S04]  /*2ec0*/  BSSY B1, `(.L_x_61) ;  /* 0x0000006000017945 */ /* 0x000fe80003800000 */
[----:B------:R3:W-:Y:S01]  /*2ed0*/  @!P5 STG.E.U8 desc[UR36][R6.64+0x18], R13 ;  /* 0x0000180d0600d986 */ /* 0x0007e2000c101124 */
[----:B------:R-:W-:Y:S05]  /*2ee0*/  @P4 BRA `(.L_x_62) ;  /* 0x00000000000c4947 */ /* 0x000fea0003800000 */
[----:B------:R-:W5:Y:S02]  /*2ef0*/  LDG.E.U8 R70, desc[UR36][R8.64+0x19] ;  /* 0x0000192408467981 */ /* 0x000f64000c1e1100 */
[----:B-----5:R-:W-:-:S05]  /*2f00*/  PRMT R0, R70, 0x8880, RZ ;  /* 0x0000888046007816 */ /* 0x020fca00000000ff */
[----:B------:R-:W-:-:S07]  /*2f10*/  IMAD R3, R0, R57, RZ ;  /* 0x0000003900037224 */ /* 0x000fce00078e02ff */
.L_x_62:
[----:B------:R-:W-:Y:S05]  /*2f20*/  BSYNC B1 ;  /* 0x0000000000017941 */ /* 0x000fea0003800000 */
.L_x_61:
        /* <DEDUP_REMOVED lines=13> */
.L_x_64:
[----:B------:R-:W-:Y:S05]  /*3000*/  BSYNC B1 ;  /* 0x0000000000017941 */ /* 0x000fea0003800000 */
.L_x_63:
[----:B---3--:R-:W-:Y:S01]  /*3010*/  @!P1 IMAD R13, R38, R56, R3 ;  /* 0x00000038260d9224 */ /* 0x008fe200078e0203 */
[----:B------:R-:W-:Y:S04]  /*3020*/  BSSY B1, `(.L_x_65) ;  /* 0x0000006000017945 */ /* 0x000fe80003800000 */
[----:B------:R3:W-:Y:S01]  /*3030*/  @!P1 STG.E.U8 desc[UR36][R4.64+0x18], R13 ;  /* 0x0000180d04009986 */ /* 0x0007e2000c101124 */
[----:B------:R-:W-:Y:S05]  /*3040*/  @P4 BRA `(.L_x_66) ;  /* 0x00000000000c4947 */ /* 0x000fea0003800000 */
[----:B------:R-:W5:Y:S02]  /*3050*/  LDG.E.U8 R70, desc[UR36][R10.64+0x19] ;  /* 0x000019240a467981 */ /* 0x000f64000c1e1100 */
[----:B-----5:R-:W-:-:S05]  /*3060*/  PRMT R0, R70, 0x8880, RZ ;  /* 0x0000888046007816 */ /* 0x020fca00000000ff */
[----:B------:R-:W-:-:S07]  /*3070*/  IMAD R3, R0, R57, RZ ;  /* 0x0000003900037224 */ /* 0x000fce00078e02ff */
.L_x_66:
[----:B------:R-:W-:Y:S05]  /*3080*/  BSYNC B1 ;  /* 0x0000000000017941 */ /* 0x000fea0003800000 */
.L_x_65:
[----:B------:R-:W-:Y:S01]  /*3090*/  @!P4 IMAD R39, R39, R56, R3 ;  /* 0x000000382727c224 */ /* 0x000fe200078e0203 */
[----:B------:R-:W-:Y:S04]  /*30a0*/  BSSY B1, `(.L_x_67) ;  /* 0x0000006000017945 */ /* 0x000fe80003800000 */
[----:B------:R0:W-:Y:S01]  /*30b0*/  @!P4 STG.E.U8 desc[UR36][R4.64+0x19], R39 ;  /* 0x000019270400c986 */ /* 0x0001e2000c101124 */
[----:B------:R-:W-:Y:S05]  /*30c0*/  @P5 BRA `(.L_x_68) ;  /* 0x00000000000c5947 */ /* 0x000fea0003800000 */
[----:B------:R-:W5:Y:S02]  /*30d0*/  LDG.E.U8 R70, desc[UR36][R8.64+0x20] ;  /* 0x0000202408467981 */ /* 0x000f64000c1e1100 */
[----:B-----5:R-:W-:-:S05]  /*30e0*/  PRMT R0, R70, 0x8880, RZ ;  /* 0x0000888046007816 */ /* 0x020fca00000000ff */
[----:B------:R-:W-:-:S07]  /*30f0*/  IMAD R3, R0, R57, RZ ;  /* 0x0000003900037224 */ /* 0x000fce00078e02ff */
.L_x_68:
[----:B------:R-:W-:Y:S05]  /*3100*/  BSYNC B1 ;  /* 0x0000000000017941 */ /* 0x000fea0003800000 */
.L_x_67:
[----:B---3--:R-:W-:Y:S01]  /*3110*/  @!P5 IMAD R13, R40, R56, R3 ;  /* 0x00000038280dd224 */ /* 0x008fe200078e0203 */
[----:B------:R-:W-:Y:S04]  /*3120*/  BSSY B1, `(.L_x_69) ;  /* 0x0000006000017945 */ /* 0x000fe80003800000 */
[----:B------:R3:W-:Y:S01]  /*3130*/  @!P5 STG.E.U8 desc[UR36][R6.64+0x20], R13 ;  /* 0x0000200d0600d986 */ /* 0x0007e2000c101124 */
[----:B------:R-:W-:Y:S05]  /*3140*/  @P0 BRA `(.L_x_70) ;  /* 0x00000000000c0947 */ /* 0x000fea0003800000 */
[----:B------:R-:W5:Y:S02]  /*3150*/  LDG.E.U8 R70, desc[UR36][R8.64+0x21] ;  /* 0x0000212408467981 */ /* 0x000f64000c1e1100 */
[----:B-----5:R-:W-:-:S05]  /*3160*/  PRMT R0, R70, 0x8880, RZ ;  /* 0x0000888046007816 */ /* 0x020fca00000000ff */
[----:B------:R-:W-:-:S07]  /*3170*/  IMAD R3, R0, R57, RZ ;  /* 0x0000003900037224 */ /* 0x000fce00078e02ff */
.L_x_70:
[----:B------:R-:W-:Y:S05]  /*3180*/  BSYNC B1 ;  /* 0x0000000000017941 */ /* 0x000fea0003800000 */
.L_x_69:
        /* <DEDUP_REMOVED lines=13> */
.L_x_72:
[----:B------:R-:W-:Y:S05]  /*3260*/  BSYNC B1 ;  /* 0x0000000000017941 */ /* 0x000fea0003800000 */
.L_x_71:
[----:B---3--:R-:W-:Y:S01]  /*3270*/  @!P3 IMAD R13, R42, R56, R3 ;  /* 0x000000382a0db224 */ /* 0x008fe200078e0203 */
[----:B------:R-:W-:Y:S04]  /*3280*/  BSSY B1, `(.L_x_73) ;  /* 0x0000006000017945 */ /* 0x000fe80003800000 */
[----:B------:R3:W-:Y:S01]  /*3290*/  @!P3 STG.E.U8 desc[UR36][R4.64+0x20], R13 ;  /* 0x0000200d0400b986 */ /* 0x0007e2000c101124 */
[----:B------:R-:W-:Y:S05]  /*32a0*/  @P2 BRA `(.L_x_74) ;  /* 0x00000000000c2947 */ /* 0x000fea0003800000 */
[----:B------:R-:W5:Y:S02]  /*32b0*/  LDG.E.U8 R70, desc[UR36][R10.64+0x21] ;  /* 0x000021240a467981 */ /* 0x000f64000c1e1100 */
[----:B-----5:R-:W-:-:S05]  /*32c0*/  PRMT R0, R70, 0x8880, RZ ;  /* 0x0000888046007816 */ /* 0x020fca00000000ff */
[----:B------:R-:W-:-:S07]  /*32d0*/  IMAD R3, R0, R57, RZ ;  /* 0x0000003900037224 */ /* 0x000fce00078e02ff */
.L_x_74:
[----:B------:R-:W-:Y:S05]  /*32e0*/  BSYNC B1 ;  /* 0x0000000000017941 */ /* 0x000fea0003800000 */
.L_x_73:
[----:B------:R-:W-:Y:S01]  /*32f0*/  @!P2 IMAD R43, R43, R56, R3 ;  /* 0x000000382b2ba224 */ /* 0x000fe200078e0203 */
[----:B------:R-:W-:Y:S04]  /*3300*/  BSSY B1, `(.L_x_75) ;  /* 0x0000006000017945 */ /* 0x000fe80003800000 */
[----:B------:R0:W-:Y:S01]  /*3310*/  @!P2 STG.E.U8 desc[UR36][R4.64+0x21], R43 ;  /* 0x0000212b0400a986 */ /* 0x0001e2000c101124 */
[----:B------:R-:W-:Y:S05]  /*3320*/  @P0 BRA `(.L_x_76) ;  /* 0x00000000000c0947 */ /* 0x000fea0003800000 */
[----:B------:R-:W5:Y:S02]  /*3330*/  LDG.E.U8 R70, desc[UR36][R8.64+0x28] ;  /* 0x0000282408467981 */ /* 0x000f64000c1e1100 */
[----:B-----5:R-:W-:-:S05]  /*3340*/  PRMT R0, R70, 0x8880, RZ ;  /* 0x0000888046007816 */ /* 0x020fca00000000ff */
[----:B------:R-:W-:-:S07]  /*3350*/  IMAD R3, R0, R57, RZ ;  /* 0x0000003900037224 */ /* 0x000fce00078e02ff */
.L_x_76:
[----:B------:R-:W-:Y:S05]  /*3360*/  BSYNC B1 ;  /* 0x0000000000017941 */ /* 0x000fea0003800000 */
.L_x_75:
[----:B---3--:R-:W-:Y:S01]  /*3370*/  @!P0 IMAD R13, R44, R56, R3 ;  /* 0x000000382c0d8224 */ /* 0x008fe200078e0203 */
[----:B------:R-:W-:Y:S04]  /*3380*/  BSSY B1, `(.L_x_77) ;  /* 0x0000006000017945 */ /* 0x000fe80003800000 */
[----:B------:R3:W-:Y:S01]  /*3390*/  @!P0 STG.E.U8 desc[UR36][R6.64+0x28], R13 ;  /* 0x0000280d06008986 */ /* 0x0007e2000c101124 */
[----:B------:R-:W-:Y:S05]  /*33a0*/  @P5 BRA `(.L_x_78) ;  /* 0x00000000000c5947 */ /* 0x000fea0003800000 */
[----:B------:R-:W5:Y:S02]  /*33b0*/  LDG.E.U8 R70, desc[UR36][R8.64+0x29] ;  /* 0x0000292408467981 */ /* 0x000f64000c1e1100 */
[----:B-----5:R-:W-:-:S05]  /*33c0*/  PRMT R0, R70, 0x8880, RZ ;  /* 0x0000888046007816 */ /* 0x020fca00000000ff */
[----:B------:R-:W-:-:S07]  /*33d0*/  IMAD R3, R0, R57, RZ ;  /* 0x0000003900037224 */ /* 0x000fce00078e02ff */
.L_x_78:
[----:B------:R-:W-:Y:S05]  /*33e0*/  BSYNC B1 ;  /* 0x0000000000017941 */ /* 0x000fea0003800000 */
.L_x_77:
        /* <DEDUP_REMOVED lines=13> */
.L_x_80:
[----:B------:R-:W-:Y:S05]  /*34c0*/  BSYNC B1 ;  /* 0x0000000000017941 */ /* 0x000fea0003800000 */
.L_x_79:
[----:B---3--:R-:W-:Y:S01]  /*34d0*/  @!P4 IMAD R13, R46, R56, R3 ;  /* 0x000000382e0dc224 */ /* 0x008fe200078e0203 */
[----:B------:R-:W-:Y:S04]  /*34e0*/  BSSY B1, `(.L_x_81) ;  /* 0x0000006000017945 */ /* 0x000fe80003800000 */
[----:B------:R3:W-:Y:S01]  /*34f0*/  @!P4 STG.E.U8 desc[UR36][R4.64+0x28], R13 ;  /* 0x0000280d0400c986 */ /* 0x0007e2000c101124 */
[----:B------:R-:W-:Y:S05]  /*3500*/  @P1 BRA `(.L_x_82) ;  /* 0x00000000000c1947 */ /* 0x000fea0003800000 */
[----:B------:R-:W5:Y:S02]  /*3510*/  LDG.E.U8 R70, desc[UR36][R10.64+0x29] ;  /* 0x000029240a467981 */ /* 0x000f64000c1e1100 */
[----:B-----5:R-:W-:-:S05]  /*3520*/  PRMT R0, R70, 0x8880, RZ ;  /* 0x0000888046007816 */ /* 0x020fca00000000ff */
[----:B------:R-:W-:-:S07]  /*3530*/  IMAD R3, R0, R57, RZ ;  /* 0x0000003900037224 */ /* 0x000fce00078e02ff */
.L_x_82:
[----:B------:R-:W-:Y:S05]  /*3540*/  BSYNC B1 ;  /* 0x0000000000017941 */ /* 0x000fea0003800000 */
.L_x_81:
[----:B------:R-:W-:Y:S01]  /*3550*/  @!P1 IMAD R47, R47, R56, R3 ;  /* 0x000000382f2f9224 */ /* 0x000fe200078e0203 */
[----:B------:R-:W-:Y:S04]  /*3560*/  BSSY B1, `(.L_x_83) ;  /* 0x0000006000017945 */ /* 0x000fe80003800000 */
[----:B------:R0:W-:Y:S01]  /*3570*/  @!P1 STG.E.U8 desc[UR36][R4.64+0x29], R47 ;  /* 0x0000292f04009986 */ /* 0x0001e2000c101124 */
[----:B------:R-:W-:Y:S05]  /*3580*/  @P3 BRA `(.L_x_84) ;  /* 0x00000000000c3947 */ /* 0x000fea0003800000 */
[----:B------:R-:W5:Y:S02]  /*3590*/  LDG.E.U8 R70, desc[UR36][R8.64+0x30] ;  /* 0x0000302408467981 */ /* 0x000f64000c1e1100 */
[----:B-----5:R-:W-:-:S05]  /*35a0*/  PRMT R0, R70, 0x8880, RZ ;  /* 0x0000888046007816 */ /* 0x020fca00000000ff */
[----:B------:R-:W-:-:S07]  /*35b0*/  IMAD R3, R0, R57, RZ ;  /* 0x0000003900037224 */ /* 0x000fce00078e02ff */
.L_x_84:
[----:B------:R-:W-:Y:S05]  /*35c0*/  BSYNC B1 ;  /* 0x0000000000017941 */ /* 0x000fea0003800000 */
.L_x_83:
[----:B---3--:R-:W-:Y:S01]  /*35d0*/  @!P3 IMAD R13, R48, R56, R3 ;  /* 0x00000038300db224 */ /* 0x008fe200078e0203 */
[----:B------:R-:W-:Y:S04]  /*35e0*/  BSSY B1, `(.L_x_85) ;  /* 0x0000006000017945 */ /* 0x000fe80003800000 */
[----:B------:R3:W-:Y:S01]  /*35f0*/  @!P3 STG.E.U8 desc[UR36][R6.64+0x30], R13 ;  /* 0x0000300d0600b986 */ /* 0x0007e2000c101124 */
[----:B------:R-:W-:Y:S05]  /*3600*/  @P5 BRA `(.L_x_86) ;  /* 0x00000000000c5947 */ /* 0x000fea0003800000 */
[----:B------:R-:W5:Y:S02]  /*3610*/  LDG.E.U8 R70, desc[UR36][R8.64+0x31] ;  /* 0x0000312408467981 */ /* 0x000f64000c1e1100 */
[----:B-----5:R-:W-:-:S05]  /*3620*/  PRMT R0, R70, 0x8880, RZ ;  /* 0x0000888046007816 */ /* 0x020fca00000000ff */
[----:B------:R-:W-:-:S07]  /*3630*/  IMAD R3, R0, R57, RZ ;  /* 0x0000003900037224 */ /* 0x000fce00078e02ff */
.L_x_86:
[----:B------:R-:W-:Y:S05]  /*3640*/  BSYNC B1 ;  /* 0x0000000000017941 */ /* 0x000fea0003800000 */
.L_x_85:
        /* <DEDUP_REMOVED lines=9> */
[----:B------:R-:W-:Y:S01]  /*36e0*/  ISETP.LT.OR P3, PT, R22, 0x9, !P3 ;  /* 0x000000091600780c */ /* 0x000fe20005f61670 */
[----:B------:R-:W-:-:S12]  /*36f0*/  @P2 BRA `(.L_x_88) ;  /* 0x00000000000c2947 */ /* 0x000fd80003800000 */
[----:B------:R-:W5:Y:S02]  /*3700*/  LDG.E.U8 R70, desc[UR36][R10.64+0x30] ;  /* 0x000030240a467981 */ /* 0x000f64000c1e1100 */
[----:B-----5:R-:W-:-:S05]  /*3710*/  PRMT R0, R70, 0x8880, RZ ;  /* 0x0000888046007816 */ /* 0x020fca00000000ff */
[----:B------:R-:W-:-:S07]  /*3720*/  IMAD R3, R0, R57, RZ ;  /* 0x0000003900037224 */ /* 0x000fce00078e02ff */
.L_x_88:
[----:B------:R-:W-:Y:S05]  /*3730*/  BSYNC B1 ;  /* 0x0000000000017941 */ /* 0x000fea0003800000 */
.L_x_87:
[----:B---3--:R-:W-:Y:S01]  /*3740*/  @!P2 IMAD R13, R50, R56, R3 ;  /* 0x00000038320da224 */ /* 0x008fe200078e0203 */
[----:B------:R-:W-:Y:S04]  /*3750*/  BSSY B1, `(.L_x_89) ;  /* 0x0000006000017945 */ /* 0x000fe80003800000 */
[----:B------:R3:W-:Y:S01]  /*3760*/  @!P2 STG.E.U8 desc[UR36][R4.64+0x30], R13 ;  /* 0x0000300d0400a986 */ /* 0x0007e2000c101124 */
[----:B------:R-:W-:Y:S05]  /*3770*/  @P0 BRA `(.L_x_90) ;  /* 0x00000000000c0947 */ /* 0x000fea0003800000 */
[----:B------:R-:W5:Y:S02]  /*3780*/  LDG.E.U8 R70, desc[UR36][R10.64+0x31] ;  /* 0x000031240a467981 */ /* 0x000f64000c1e1100 */
[----:B-----5:R-:W-:-:S05]  /*3790*/  PRMT R0, R70, 0x8880, RZ ;  /* 0x0000888046007816 */ /* 0x020fca00000000ff */
[----:B------:R-:W-:-:S07]  /*37a0*/  IMAD R3, R0, R57, RZ ;  /* 0x0000003900037224 */ /* 0x000fce00078e02ff */
.L_x_90:
[----:B------:R-:W-:Y:S05]  /*37b0*/  BSYNC B1 ;  /* 0x0000000000017941 */ /* 0x000fea0003800000 */
.L_x_89:
[----:B------:R-:W-:Y:S01]  /*37c0*/  @!P0 IMAD R51, R51, R56, R3 ;  /* 0x0000003833338224 */ /* 0x000fe200078e0203 */
[----:B------:R-:W-:Y:S04]  /*37d0*/  BSSY B1, `(.L_x_91) ;  /* 0x0000006000017945 */ /* 0x000fe80003800000 */
[----:B------:R0:W-:Y:S01]  /*37e0*/  @!P0 STG.E.U8 desc[UR36][R4.64+0x31], R51 ;  /* 0x0000313304008986 */ /* 0x0001e2000c101124 */
[----:B------:R-:W-:Y:S05]  /*37f0*/  @P5 BRA `(.L_x_92) ;  /* 0x00000000000c5947 */ /* 0x000fea0003800000 */
[----:B------:R-:W5:Y:S02]  /*3800*/  LDG.E.U8 R70, desc[UR36][R8.64+0x38] ;  /* 0x0000382408467981 */ /* 0x000f64000c1e1100 */
[----:B-----5:R-:W-:-:S05]  /*3810*/  PRMT R0, R70, 0x8880, RZ ;  /* 0x0000888046007816 */ /* 0x020fca00000000ff */
[----:B------:R-:W-:-:S07]  /*3820*/  IMAD R3, R0, R57, RZ ;  /* 0x0000003900037224 */ /* 0x000fce00078e02ff */
.L_x_92:
[----:B------:R-:W-:Y:S05]  /*3830*/  BSYNC B1 ;  /* 0x0000000000017941 */ /* 0x000fea0003800000 */
.L_x_91:
[----:B---3--:R-:W-:Y:S01]  /*3840*/  @!P5 IMAD R13, R52, R56, R3 ;  /* 0x00000038340dd224 */ /* 0x008fe200078e0203 */
[----:B------:R-:W-:Y:S04]  /*3850*/  BSSY B1, `(.L_x_93) ;  /* 0x0000006000017945 */ /* 0x000fe80003800000 */
[----:B------:R3:W-:Y:S01]  /*3860*/  @!P5 STG.E.U8 desc[UR36][R6.64+0x38], R13 ;  /* 0x0000380d0600d986 */ /* 0x0007e2000c101124 */
[----:B------:R-:W-:Y:S05]  /*3870*/  @P4 BRA `(.L_x_94) ;  /* 0x00000000000c4947 */ /* 0x000fea0003800000 */
[----:B------:R-:W5:Y:S02]  /*3880*/  LDG.E.U8 R70, desc[UR36][R8.64+0x39] ;  /* 0x0000392408467981 */ /* 0x000f64000c1e1100 */
[----:B-----5:R-:W-:-:S05]  /*3890*/  PRMT R0, R70, 0x8880, RZ ;  /* 0x0000888046007816 */ /* 0x020fca00000000ff */
[----:B------:R-:W-:-:S07]  /*38a0*/  IMAD R3, R0, R57, RZ ;  /* 0x0000003900037224 */ /* 0x000fce00078e02ff */
.L_x_94:
[----:B------:R-:W-:Y:S05]  /*38b0*/  BSYNC B1 ;  /* 0x0000000000017941 */ /* 0x000fea0003800000 */
.L_x_93:
[----:B------:R-:W-:Y:S01]  /*38c0*/  @!P4 IMAD R53, R53, R56, R3 ;  /* 0x000000383535c224 */ /* 0x000fe200078e0203 */
[----:B------:R-:W-:Y:S04]  /*38d0*/  BSSY B1, `(.L_x_95) ;  /* 0x0000006000017945 */ /* 0x000fe80003800000 */
[----:B------:R0:W-:Y:S01]  /*38e0*/  @!P4 STG.E.U8 desc[UR36][R6.64+0x39], R53 ;  /* 0x000039350600c986 */ /* 0x0001e2000c101124 */
[----:B------:R-:W-:Y:S05]  /*38f0*/  @P3 BRA `(.L_x_96) ;  /* 0x00000000000c3947 */ /* 0x000fea0003800000 */
[----:B------:R-:W5:Y:S02]  /*3900*/  LDG.E.U8 R70, desc[UR36][R10.64+0x38] ;  /* 0x000038240a467981 */ /* 0x000f64000c1e1100 */
[----:B-----5:R-:W-:-:S05]  /*3910*/  PRMT R0, R70, 0x8880, RZ ;  /* 0x0000888046007816 */ /* 0x020fca00000000ff */
[----:B------:R-:W-:-:S07]  /*3920*/  IMAD R3, R0, R57, RZ ;  /* 0x0000003900037224 */ /* 0x000fce00078e02ff */
.L_x_96:
[----:B------:R-:W-:Y:S05]  /*3930*/  BSYNC B1 ;  /* 0x0000000000017941 */ /* 0x000fea0003800000 */
.L_x_95:
[----:B0123--:R-:W-:Y:S01]  /*3940*/  @!P3 IMAD R7, R54, R56, R3 ;  /* 0x000000383607b224 */ /* 0x00ffe200078e0203 */
[----:B------:R-:W-:Y:S01]  /*3950*/  ISETP.LT.OR P1, PT, R22, 0x9, !P1 ;  /* 0x000000091600780c */ /* 0x000fe20004f21670 */
[----:B------:R-:W-:Y:S03]  /*3960*/  BSSY B1, `(.L_x_97) ;  /* 0x0000006000017945 */ /* 0x000fe60003800000 */
[----:B------:R0:W-:Y:S09]  /*3970*/  @!P3 STG.E.U8 desc[UR36][R4.64+0x38], R7 ;  /* 0x000038070400b986 */ /* 0x0001f2000c101124 */
[----:B------:R-:W-:Y:S05]  /*3980*/  @P1 BRA `(.L_x_98) ;  /* 0x00000000000c1947 */ /* 0x000fea0003800000 */
[----:B------:R-:W2:Y:S02]  /*3990*/  LDG.E.U8 R70, desc[UR36][R10.64+0x39] ;  /* 0x000039240a467981 */ /* 0x000ea4000c1e1100 */
[----:B--2---:R-:W-:-:S05]  /*39a0*/  PRMT R0, R70, 0x8880, RZ ;  /* 0x0000888046007816 */ /* 0x004fca00000000ff */
[----:B------:R-:W-:-:S07]  /*39b0*/  IMAD R3, R0, R57, RZ ;  /* 0x0000003900037224 */ /* 0x000fce00078e02ff */
.L_x_98:
[----:B------:R-:W-:Y:S05]  /*39c0*/  BSYNC B1 ;  /* 0x0000000000017941 */ /* 0x000fea0003800000 */
.L_x_97:
[----:B------:R-:W-:Y:S01]  /*39d0*/  IMAD R3, R55, R56, R3 ;  /* 0x0000003837037224 */ /* 0x000fe200078e0203 */
[----:B------:R-:W-:Y:S06]  /*39e0*/  @P1 BRA `(.L_x_99) ;  /* 0x0000000400c81947 */ /* 0x000fec0003800000 */
[----:B------:R1:W-:Y:S01]  /*39f0*/  STG.E.U8 desc[UR36][R4.64+0x39], R3 ;  /* 0x0000390304007986 */ /* 0x0003e2000c101124 */
[----:B------:R-:W-:Y:S05]  /*3a00*/  BRA `(.L_x_99) ;  /* 0x0000000400c07947 */ /* 0x000fea0003800000 */
.L_x_34:
[C---:B------:R-:W-:Y:S02]  /*3a10*/  ISETP.GE.AND P1, PT, R73.reuse, 0x1, PT ;  /* 0x000000014900780c */ /* 0x040fe40003f26270 */
[----:B------:R-:W-:Y:S02]  /*3a20*/  ISETP.GE.AND P0, PT, R73, 0x2, PT ;  /* 0x000000024900780c */ /* 0x000fe40003f06270 */
[C---:B------:R-:W-:Y:S02]  /*3a30*/  ISETP.LT.OR P4, PT, R22.reuse, 0x1, !P1 ;  /* 0x000000011600780c */ /* 0x040fe40004f81670 */
[C---:B------:R-:W-:Y:S02]  /*3a40*/  ISETP.LT.OR P5, PT, R22.reuse, 0x1, !P0 ;  /* 0x000000011600780c */ /* 0x040fe400047a1670 */
[C---:B------:R-:W-:Y:S02]  /*3a50*/  ISETP.LT.OR P1, PT, R22.reuse, 0x9, !P1 ;  /* 0x000000091600780c */ /* 0x040fe40004f21670 */
[----:B------:R-:W-:-:S02]  /*3a60*/  ISETP.LT.OR P0, PT, R22, 0x9, !P0 ;  /* 0x000000091600780c */ /* 0x000fc40004701670 */
[C---:B------:R-:W-:Y:S02]  /*3a70*/  ISETP.GE.AND P3, PT, R73.reuse, 0x9, PT ;  /* 0x000000094900780c */ /* 0x040fe40003f66270 */
[----:B------:R-:W-:-:S03]  /*3a80*/  ISETP.GE.AND P2, PT, R73, 0xa, PT ;  /* 0x0000000a4900780c */ /* 0x000fc60003f46270 */
[-C--:B------:R-:W-:Y:S02]  /*3a90*/  @!P4 IMAD R3, R24, R56.reuse, RZ ;  /* 0x000000381803c224 */ /* 0x080fe400078e02ff */
[-C--:B------:R-:W-:Y:S02]  /*3aa0*/  @!P5 IMAD R25, R25, R56.reuse, RZ ;  /* 0x000000381919d224 */ /* 0x080fe400078e02ff */
[-C--:B------:R-:W-:Y:S01]  /*3ab0*/  @!P1 IMAD R9, R26, R56.reuse, RZ ;  /* 0x000000381a099224 */ /* 0x080fe200078e02ff */
[----:B------:R0:W-:Y:S01]  /*3ac0*/  @!P4 STG.E.U8 desc[UR36][R6.64], R3 ;  /* 0x000000030600c986 */ /* 0x0001e2000c101124 */
[C---:B------:R-:W-:Y:S01]  /*3ad0*/  ISETP.LT.OR P4, PT, R22.reuse, 0x1, !P3 ;  /* 0x000000011600780c */ /* 0x040fe20005f81670 */
[----:B------:R-:W-:Y:S02]  /*3ae0*/  @!P0 IMAD R27, R27, R56, RZ ;  /* 0x000000381b1b8224 */ /* 0x000fe400078e02ff */
[----:B------:R-:W-:Y:S01]  /*3af0*/  @!P5 STG.E.U8 desc[UR36][R6.64+0x1], R25 ;  /* 0x000001190600d986 */ /* 0x000fe2000c101124 */
[----:B------:R-:W-:-:S02]  /*3b00*/  ISETP.LT.OR P5, PT, R22, 0x1, !P2 ;  /* 0x000000011600780c */ /* 0x000fc400057a1670 */
[C---:B------:R-:W-:Y:S01]  /*3b10*/  ISETP.LT.OR P2, PT, R22.reuse, 0x9, !P2 ;  /* 0x000000091600780c */ /* 0x040fe20005741670 */
[----:B------:R1:W-:Y:S01]  /*3b20*/  @!P1 STG.E.U8 desc[UR36][R4.64], R9 ;  /* 0x0000000904009986 */ /* 0x0003e2000c101124 */
[----:B------:R-:W-:Y:S02]  /*3b30*/  ISETP.LT.OR P1, PT, R22, 0x9, !P3 ;  /* 0x000000091600780c */ /* 0x000fe40005f21670 */
[C---:B------:R-:W-:Y:S01]  /*3b40*/  ISETP.GE.AND P3, PT, R73.reuse, 0x11, PT ;  /* 0x000000114900780c */ /* 0x040fe20003f66270 */
[----:B------:R-:W-:Y:S01]  /*3b50*/  @!P0 STG.E.U8 desc[UR36][R4.64+0x1], R27 ;  /* 0x0000011b04008986 */ /* 0x000fe2000c101124 */
[----:B------:R-:W-:Y:S01]  /*3b60*/  ISETP.GE.AND P0, PT, R73, 0x12, PT ;  /* 0x000000124900780c */ /* 0x000fe20003f06270 */
[----:B------:R-:W-:-:S04]  /*3b70*/  @!P4 IMAD R11, R28, R56, RZ ;  /* 0x000000381c0bc224 */ /* 0x000fc800078e02ff */
[-C--:B------:R-:W-:Y:S01]  /*3b80*/  @!P5 IMAD R29, R29, R56.reuse, RZ ;  /* 0x000000381d1dd224 */ /* 0x080fe200078e02ff */
[----:B------:R-:W-:Y:S01]  /*3b90*/  @!P4 STG.E.U8 desc[UR36][R6.64+0x8], R11 ;  /* 0x0000080b0600c986 */ /* 0x000fe2000c101124 */
[C---:B------:R-:W-:Y:S01]  /*3ba0*/  ISETP.LT.OR P4, PT, R22.reuse, 0x1, !P3 ;  /* 0x000000011600780c */ /* 0x040fe20005f81670 */
[-C--:B------:R-:W-:Y:S02]  /*3bb0*/  @!P2 IMAD R31, R31, R56.reuse, RZ ;  /* 0x000000381f1fa224 */ /* 0x080fe400078e02ff */
[----:B------:R-:W-:Y:S01]  /*3bc0*/  @!P5 STG.E.U8 desc[UR36][R6.64+0x9], R29 ;  /* 0x0000091d0600d986 */ /* 0x000fe2000c101124 */
[----:B------:R-:W-:Y:S01]  /*3bd0*/  ISETP.LT.OR P5, PT, R22, 0x1, !P0 ;  /* 0x000000011600780c */ /* 0x000fe200047a1670 */
[----:B0-----:R-:W-:Y:S01]  /*3be0*/  @!P1 IMAD R3, R30, R56, RZ ;  /* 0x000000381e039224 */ /* 0x001fe200078e02ff */
[----:B------:R-:W-:Y:S01]  /*3bf0*/  ISETP.LT.OR P0, PT, R22, 0x9, !P0 ;  /* 0x000000091600780c */ /* 0x000fe20004701670 */
[----:B------:R-:W-:Y:S01]  /*3c00*/  @!P2 STG.E.U8 desc[UR36][R4.64+0x9], R31 ;  /* 0x0000091f0400a986 */ /* 0x000fe2000c101124 */
[----:B------:R-:W-:-:S03]  /*3c10*/  ISETP.GE.AND P2, PT, R73, 0x19, PT ;  /* 0x000000194900780c */ /* 0x000fc60003f46270 */
[----:B------:R0:W-:Y:S01]  /*3c20*/  @!P1 STG.E.U8 desc[UR36][R4.64+0x8], R3 ;  /* 0x0000080304009986 */ /* 0x0001e2000c101124 */
[----:B------:R-:W-:Y:S01]  /*3c30*/  ISETP.LT.OR P1, PT, R22, 0x9, !P3 ;  /* 0x000000091600780c */ /* 0x000fe20005f21670 */
[----:B-1----:R-:W-:Y:S01]  /*3c40*/  @!P4 IMAD R9, R32, R56, RZ ;  /* 0x000000382009c224 */ /* 0x002fe200078e02ff */
[----:B------:R-:W-:-:S03]  /*3c50*/  ISETP.GE.AND P3, PT, R73, 0x1a, PT ;  /* 0x0000001a4900780c */ /* 0x000fc60003f66270 */
[-C--:B------:R-:W-:Y:S01]  /*3c60*/  @!P5 IMAD R33, R33, R56.reuse, RZ ;  /* 0x000000382121d224 */ /* 0x080fe200078e02ff */
[----:B------:R-:W-:Y:S01]  /*3c70*/  @!P4 STG.E.U8 desc[UR36][R6.64+0x10], R9 ;  /* 0x000010090600c986 */ /* 0x000fe2000c101124 */
[C---:B------:R-:W-:Y:S01]  /*3c80*/  ISETP.LT.OR P4, PT, R22.reuse, 0x1, !P3 ;  /* 0x000000011600780c */ /* 0x040fe20005f81670 */
[-C--:B------:R-:W-:Y:S01]  /*3c90*/  @!P0 IMAD R35, R35, R56.reuse, RZ ;  /* 0x0000003823238224 */ /* 0x080fe200078e02ff */
[C---:B------:R-:W-:Y:S01]  /*3ca0*/  ISETP.LT.OR P3, PT, R22.reuse, 0x9, !P3 ;  /* 0x000000091600780c */ /* 0x040fe20005f61670 */
[----:B------:R-:W-:Y:S01]  /*3cb0*/  @!P5 STG.E.U8 desc[UR36][R6.64+0x11], R33 ;  /* 0x000011210600d986 */ /* 0x000fe2000c101124 */
[----:B------:R-:W-:Y:S02]  /*3cc0*/  ISETP.LT.OR P5, PT, R22, 0x1, !P2 ;  /* 0x000000011600780c */ /* 0x000fe400057a1670 */
[----:B0-----:R-:W-:Y:S01]  /*3cd0*/  @!P1 IMAD R3, R34, R56, RZ ;  /* 0x0000003822039224 */ /* 0x001fe200078e02ff */
[----:B------:R-:W-:Y:S01]  /*3ce0*/  @!P0 STG.E.U8 desc[UR36][R4.64+0x11], R35 ;  /* 0x0000112304008986 */ /* 0x000fe2000c101124 */
[----:B------:R-:W-:-:S02]  /*3cf0*/  ISETP.LT.OR P2, PT, R22, 0x9, !P2 ;  /* 0x000000091600780c */ /* 0x000fc40005741670 */
[C---:B------:R-:W-:Y:S01]  /*3d00*/  ISETP.GE.AND P0, PT, R73.reuse, 0x21, PT ;  /* 0x000000214900780c */ /* 0x040fe20003f06270 */
[----:B------:R0:W-:Y:S01]  /*3d10*/  @!P1 STG.E.U8 desc[UR36][R4.64+0x10], R3 ;  /* 0x0000100304009986 */ /* 0x0001e2000c101124 */
[----:B------:R-:W-:Y:S01]  /*3d20*/  ISETP.GE.AND P1, PT, R73, 0x22, PT ;  /* 0x000000224900780c */ /* 0x000fe20003f26270 */
[-C--:B------:R-:W-:Y:S02]  /*3d30*/  @!P4 IMAD R37, R37, R56.reuse, RZ ;  /* 0x000000382525c224 */ /* 0x080fe400078e02ff */
[-C--:B------:R-:W-:Y:S02]  /*3d40*/  @!P3 IMAD R39, R39, R56.reuse, RZ ;  /* 0x000000382727b224 */ /* 0x080fe400078e02ff */
[-C--:B------:R-:W-:Y:S01]  /*3d50*/  @!P5 IMAD R11, R36, R56.reuse, RZ ;  /* 0x00000038240bd224 */ /* 0x080fe200078e02ff */
[----:B------:R-:W-:Y:S01]  /*3d60*/  @!P4 STG.E.U8 desc[UR36][R6.64+0x19], R37 ;  /* 0x000019250600c986 */ /* 0x000fe2000c101124 */
[C---:B------:R-:W-:Y:S02]  /*3d70*/  ISETP.LT.OR P4, PT, R22.reuse, 0x1, !P0 ;  /* 0x000000011600780c */ /* 0x040fe40004781670 */
[C---:B------:R-:W-:Y:S01]  /*3d80*/  ISETP.LT.OR P0, PT, R22.reuse, 0x9, !P0 ;  /* 0x000000091600780c */ /* 0x040fe20004701670 */
[----:B------:R-:W-:Y:S01]  /*3d90*/  @!P5 STG.E.U8 desc[UR36][R6.64+0x18], R11 ;  /* 0x0000180b0600d986 */ /* 0x000fe2000c101124 */
[----:B------:R-:W-:Y:S01]  /*3da0*/  ISETP.LT.OR P5, PT, R22, 0x1, !P1 ;  /* 0x000000011600780c */ /* 0x000fe20004fa1670 */
[----:B0-----:R-:W-:Y:S01]  /*3db0*/  @!P2 IMAD R3, R38, R56, RZ ;  /* 0x000000382603a224 */ /* 0x001fe200078e02ff */
[----:B------:R-:W-:Y:S01]  /*3dc0*/  ISETP.LT.OR P1, PT, R22, 0x9, !P1 ;  /* 0x000000091600780c */ /* 0x000fe20004f21670 */
[----:B------:R-:W-:Y:S01]  /*3dd0*/  @!P3 STG.E.U8 desc[UR36][R4.64+0x19], R39 ;  /* 0x000019270400b986 */ /* 0x000fe2000c101124 */
[----:B------:R-:W-:-:S03]  /*3de0*/  ISETP.GE.AND P3, PT, R73, 0x29, PT ;  /* 0x000000294900780c */ /* 0x000fc60003f66270 */
[----:B------:R0:W-:Y:S01]  /*3df0*/  @!P2 STG.E.U8 desc[UR36][R4.64+0x18], R3 ;  /* 0x000018030400a986 */ /* 0x0001e2000c101124 */
[----:B------:R-:W-:Y:S01]  /*3e00*/  ISETP.GE.AND P2, PT, R73, 0x2a, PT ;  /* 0x0000002a4900780c */ /* 0x000fe20003f46270 */
[----:B------:R-:W-:-:S04]  /*3e10*/  @!P4 IMAD R9, R40, R56, RZ ;  /* 0x000000382809c224 */ /* 0x000fc800078e02ff */
[-C--:B------:R-:W-:Y:S01]  /*3e20*/  @!P5 IMAD R41, R41, R56.reuse, RZ ;  /* 0x000000382929d224 */ /* 0x080fe200078e02ff */
[----:B------:R-:W-:Y:S01]  /*3e30*/  @!P4 STG.E.U8 desc[UR36][R6.64+0x20], R9 ;  /* 0x000020090600c986 */ /* 0x000fe2000c101124 */
[C---:B------:R-:W-:Y:S01]  /*3e40*/  ISETP.LT.OR P4, PT, R22.reuse, 0x1, !P3 ;  /* 0x000000011600780c */ /* 0x040fe20005f81670 */
[-C--:B------:R-:W-:Y:S01]  /*3e50*/  @!P1 IMAD R43, R43, R56.reuse, RZ ;  /* 0x000000382b2b9224 */ /* 0x080fe200078e02ff */
        /* <DEDUP_REMOVED lines=25> */
[----:B------:R1:W-:Y:S01]  /*3ff0*/  @!P4 STG.E.U8 desc[UR36][R6.64+0x30], R9 ;  /* 0x000030090600c986 */ /* 0x0003e2000c101124 */
[C---:B------:R-:W-:Y:S01]  /*4000*/  ISETP.LT.OR P4, PT, R22.reuse, 0x1, !P2 ;  /* 0x000000011600780c */ /* 0x040fe20005781670 */
[-C--:B------:R-:W-:Y:S01]  /*4010*/  @!P0 IMAD R51, R51, R56.reuse, RZ ;  /* 0x0000003833338224 */ /* 0x080fe200078e02ff */
[C---:B------:R-:W-:Y:S01]  /*4020*/  ISETP.LT.OR P2, PT, R22.reuse, 0x9, !P2 ;  /* 0x000000091600780c */ /* 0x040fe20005741670 */
[----:B------:R2:W-:Y:S01]  /*4030*/  @!P5 STG.E.U8 desc[UR36][R6.64+0x31], R49 ;  /* 0x000031310600d986 */ /* 0x0005e2000c101124 */
[----:B------:R-:W-:Y:S01]  /*4040*/  ISETP.LT.OR P5, PT, R22, 0x1, !P3 ;  /* 0x000000011600780c */ /* 0x000fe20005fa1670 */
[-C--:B0-----:R-:W-:Y:S01]  /*4050*/  @!P1 IMAD R3, R50, R56.reuse, RZ ;  /* 0x0000003832039224 */ /* 0x081fe200078e02ff */
[----:B------:R-:W-:Y:S01]  /*4060*/  ISETP.LT.OR P3, PT, R22, 0x9, !P3 ;  /* 0x000000091600780c */ /* 0x000fe20005f61670 */
[----:B------:R2:W-:Y:S04]  /*4070*/  @!P0 STG.E.U8 desc[UR36][R4.64+0x31], R51 ;  /* 0x0000313304008986 */ /* 0x0005e8000c101124 */
[----:B------:R2:W-:Y:S02]  /*4080*/  @!P1 STG.E.U8 desc[UR36][R4.64+0x30], R3 ;  /* 0x0000300304009986 */ /* 0x0005e4000c101124 */
[----:B------:R-:W-:-:S02]  /*4090*/  @!P4 IMAD R11, R52, R56, RZ ;  /* 0x00000038340bc224 */ /* 0x000fc400078e02ff */
[-C--:B-1----:R-:W-:Y:S02]  /*40a0*/  @!P2 IMAD R9, R54, R56.reuse, RZ ;  /* 0x000000383609a224 */ /* 0x082fe400078e02ff */
[-C--:B------:R-:W-:Y:S01]  /*40b0*/  @!P5 IMAD R53, R53, R56.reuse, RZ ;  /* 0x000000383535d224 */ /* 0x080fe200078e02ff */
[----:B------:R2:W-:Y:S01]  /*40c0*/  @!P4 STG.E.U8 desc[UR36][R6.64+0x38], R11 ;  /* 0x0000380b0600c986 */ /* 0x0005e2000c101124 */
[----:B------:R-:W-:-:S03]  /*40d0*/  @!P3 IMAD R55, R55, R56, RZ ;  /* 0x000000383737b224 */ /* 0x000fc600078e02ff */
[----:B------:R2:W-:Y:S04]  /*40e0*/  @!P5 STG.E.U8 desc[UR36][R6.64+0x39], R53 ;  /* 0x000039350600d986 */ /* 0x0005e8000c101124 */
[----:B------:R2:W-:Y:S04]  /*40f0*/  @!P2 STG.E.U8 desc[UR36][R4.64+0x38], R9 ;  /* 0x000038090400a986 */ /* 0x0005e8000c101124 */
[----:B------:R2:W-:Y:S02]  /*4100*/  @!P3 STG.E.U8 desc[UR36][R4.64+0x39], R55 ;  /* 0x000039370400b986 */ /* 0x0005e4000c101124 */
.L_x_99:
[----:B------:R-:W-:Y:S05]  /*4110*/  BSYNC B0 ;  /* 0x0000000000007941 */ /* 0x000fea0003800000 */
.L_x_33:
[----:B012-4-:R-:W2:Y:S01]  /*4120*/  LDL.64 R4, [R1] ;  /* 0x0000000001047983 */ /* 0x017ea20000100a00 */
[----:B------:R-:W-:Y:S01]  /*4130*/  ULDC.64 UR4, c[0x0][0x650] ;  /* 0x0001940000047ab9 */ /* 0x000fe20000000a00 */
[----:B------:R-:W-:Y:S02]  /*4140*/  IMAD.U32 R0, RZ, RZ, UR45 ;  /* 0x0000002dff007e24 */ /* 0x000fe4000f8e00ff */
[----:B------:R-:W-:Y:S02]  /*4150*/  IMAD.MOV.U32 R22, RZ, RZ, -0x1 ;  /* 0xffffffffff167424 */ /* 0x000fe400078e00ff */
[----:B------:R0:W-:Y:S01]  /*4160*/  SYNCS.ARRIVE.TRANS64.A1T0 RZ, [R0+UR48], RZ ;  /* 0x000000ff00ff79a7 */ /* 0x0001e20008100030 */
[----:B------:R-:W-:Y:S02]  /*4170*/  IMAD.MOV.U32 R19, RZ, RZ, -0x1 ;  /* 0xffffffffff137424 */ /* 0x000fe400078e00ff */
[----:B------:R-:W-:Y:S01]  /*4180*/  IMAD.MOV.U32 R18, RZ, RZ, -0x1 ;  /* 0xffffffffff127424 */ /* 0x000fe200078e00ff */
[----:B0-----:R-:W-:-:S02]  /*4190*/  PRMT R0, RZ, 0x7610, R0 ;  /* 0x00007610ff007816 */ /* 0x001fc40000000000 */
[----:B--2---:R-:W-:-:S05]  /*41a0*/  LEA R16, P0, R4, R16, 0x1 ;  /* 0x0000001004107211 */ /* 0x004fca00078008ff */
[----:B------:R-:W-:Y:S01]  /*41b0*/  IMAD.X R17, R66, 0x1, R17, P0 ;  /* 0x0000000142117824 */ /* 0x000fe200000e0611 */
[----:B------:R-:W-:-:S04]  /*41c0*/  ISETP.GE.U32.AND P0, PT, R16, UR4, PT ;  /* 0x0000000410007c0c */ /* 0x000fc8000bf06070 */
[----:B------:R-:W-:-:S13]  /*41d0*/  ISETP.GE.U32.AND.EX P0, PT, R17, UR5, PT, P0 ;  /* 0x0000000511007c0c */ /* 0x000fda000bf06100 */
[----:B------:R-:W-:Y:S05]  /*41e0*/  @P0 BRA `(.L_x_100) ;  /* 0x00000004004c0947 */ /* 0x000fea0003800000 */
[----:B------:R-:W0:Y:S01]  /*41f0*/  LDC.64 R10, c[0x0][0x628] ;  /* 0x00018a00ff0a7b82 */ /* 0x000e220000000a00 */
[----:B------:R-:W1:Y:S01]  /*4200*/  S2R R12, SR_CTAID.X ;  /* 0x00000000000c7919 */ /* 0x000e620000002500 */
[----:B------:R-:W-:Y:S02]  /*4210*/  IMAD.MOV.U32 R8, RZ, RZ, R16 ;  /* 0x000000ffff087224 */ /* 0x000fe400078e0010 */
[----:B------:R-:W-:Y:S01]  /*4220*/  IMAD.MOV.U32 R9, RZ, RZ, R17 ;  /* 0x000000ffff097224 */ /* 0x000fe200078e0011 */
[----:B------:R-:W2:Y:S03]  /*4230*/  S2R R19, SR_CTAID.Y ;  /* 0x0000000000137919 */ /* 0x000ea60000002600 */
[----:B------:R-:W3:Y:S08]  /*4240*/  LDC R0, c[0x0][0x630] ;  /* 0x00018c00ff007b82 */ /* 0x000ef00000000800 */
[----:B------:R-:W4:Y:S01]  /*4250*/  LDC.64 R14, c[0x0][0x620] ;  /* 0x00018800ff0e7b82 */ /* 0x000f220000000a00 */
[----:B0-----:R-:W-:-:S04]  /*4260*/  ISETP.NE.U32.AND P0, PT, R10, RZ, PT ;  /* 0x000000ff0a00720c */ /* 0x001fc80003f05070 */
[----:B------:R-:W-:-:S13]  /*4270*/  ISETP.NE.AND.EX P0, PT, R11, RZ, PT, P0 ;  /* 0x000000ff0b00720c */ /* 0x000fda0003f05300 */
[----:B-1234-:R-:W-:Y:S05]  /*4280*/  @!P0 BRA `(.L_x_101) ;  /* 0x0000000000288947 */ /* 0x01efea0003800000 */
[----:B------:R-:W0:Y:S02]  /*4290*/  LDC R3, c[0x0][0x634] ;  /* 0x00018d00ff037b82 */ /* 0x000e240000000800 */
[----:B0-----:R-:W-:-:S05]  /*42a0*/  IADD3 R3, P0, R16, R3, RZ ;  /* 0x0000000310037210 */ /* 0x001fca0007f1e0ff */
        /* <DEDUP_REMOVED lines=8> */
.L_x_101:
[-CC-:B------:R-:W-:Y:S01]  /*4330*/  SHF.R.U64 R18, R8, R0.reuse, R9.reuse ;  /* 0x0000000008127219 */ /* 0x180fe20000001209 */
[----:B------:R-:W0:Y:S01]  /*4340*/  LDC.64 R24, c[0x0][0x640] ;  /* 0x00019000ff187b82 */ /* 0x000e220000000a00 */
[----:B------:R-:W-:Y:S01]  /*4350*/  SHF.R.U32.HI R0, RZ, R0, R9 ;  /* 0x00000000ff007219 */ /* 0x000fe20000011609 */
[----:B------:R-:W-:Y:S01]  /*4360*/  ULDC UR4, c[0x0][0x150] ;  /* 0x0000540000047ab9 */ /* 0x000fe20000000800 */
[----:B------:R-:W-:Y:S02]  /*4370*/  IADD3 R3, P0, RZ, -R18, RZ ;  /* 0x80000012ff037210 */ /* 0x000fe40007f1e0ff */
[----:B------:R-:W-:-:S03]  /*4380*/  I2FP.F32.U32 R7, R12 ;  /* 0x0000000c00077245 */ /* 0x000fc60000201000 */
[----:B------:R-:W1:Y:S01]  /*4390*/  LDC R6, c[0x0][0x618] ;  /* 0x00018600ff067b82 */ /* 0x000e620000000800 */
[----:B------:R-:W-:Y:S02]  /*43a0*/  IMAD.X R5, RZ, RZ, ~R0, P0 ;  /* 0x000000ffff057224 */ /* 0x000fe400000e0e00 */
[----:B------:R-:W-:Y:S01]  /*43b0*/  FMUL R7, R7, UR4 ;  /* 0x0000000407077c20 */ /* 0x000fe20008400000 */
[----:B------:R-:W-:Y:S01]  /*43c0*/  ULDC UR4, c[0x0][0x154] ;  /* 0x0000550000047ab9 */ /* 0x000fe20000000800 */
[-C--:B------:R-:W-:Y:S02]  /*43d0*/  IMAD R0, R5, R14.reuse, RZ ;  /* 0x0000000e05007224 */ /* 0x080fe400078e02ff */
[C---:B------:R-:W-:Y:S01]  /*43e0*/  IMAD.WIDE.U32 R4, R3.reuse, R14, R16 ;  /* 0x0000000e03047225 */ /* 0x040fe200078e0010 */
[----:B------:R-:W2:Y:S01]  /*43f0*/  LDC R8, c[0x0][0x608] ;  /* 0x00018200ff087b82 */ /* 0x000ea20000000800 */
[----:B------:R-:W3:Y:S02]  /*4400*/  F2I.U32.TRUNC.NTZ R7, R7 ;  /* 0x0000000700077305 */ /* 0x000ee4000020f000 */
[----:B------:R-:W-:Y:S01]  /*4410*/  IMAD R3, R3, R15, R0 ;  /* 0x0000000f03037224 */ /* 0x000fe200078e0200 */
[----:B------:R-:W-:-:S03]  /*4420*/  I2FP.F32.U32 R0, R19 ;  /* 0x0000001300007245 */ /* 0x000fc60000201000 */
[----:B------:R-:W-:Y:S01]  /*4430*/  IMAD.IADD R3, R5, 0x1, R3 ;  /* 0x0000000105037824 */ /* 0x000fe200078e0203 */
[----:B------:R-:W4:Y:S01]  /*4440*/  LDC R11, c[0x0][0x658] ;  /* 0x00019600ff0b7b82 */ /* 0x000f220000000800 */
[----:B0-----:R-:W-:-:S04]  /*4450*/  ISETP.NE.U32.AND P0, PT, R24, RZ, PT ;  /* 0x000000ff1800720c */ /* 0x001fc80003f05070 */
[----:B------:R-:W-:-:S03]  /*4460*/  ISETP.NE.AND.EX P0, PT, R25, RZ, PT, P0 ;  /* 0x000000ff1900720c */ /* 0x000fc60003f05300 */
[----:B------:R-:W0:Y:S01]  /*4470*/  LDC R9, c[0x0][0x144] ;  /* 0x00005100ff097b82 */ /* 0x000e220000000800 */
[-C--:B-1----:R-:W-:Y:S01]  /*4480*/  SHF.R.U64 R10, R4, R6.reuse, R3 ;  /* 0x00000006040a7219 */ /* 0x082fe20000001203 */
[----:B---3--:R-:W-:Y:S01]  /*4490*/  IMAD.MOV R7, RZ, RZ, -R7 ;  /* 0x000000ffff077224 */ /* 0x008fe200078e0a07 */
[----:B------:R-:W-:Y:S01]  /*44a0*/  SHF.R.U32.HI R3, RZ, R6, R3 ;  /* 0x00000006ff037219 */ /* 0x000fe20000011603 */
[----:B------:R-:W-:-:S04]  /*44b0*/  FMUL R6, R0, UR4 ;  /* 0x0000000400067c20 */ /* 0x000fc80008400000 */
[----:B------:R-:W1:Y:S01]  /*44c0*/  LDC R20, c[0x0][0x148] ;  /* 0x00005200ff147b82 */ /* 0x000e620000000800 */
[----:B------:R3:W0:Y:S01]  /*44d0*/  F2I.U32.TRUNC.NTZ R14, R6 ;  /* 0x00000006000e7305 */ /* 0x000622000020f000 */
[-CC-:B--2---:R-:W-:Y:S02]  /*44e0*/  SHF.R.U64 R13, R10, R8.reuse, R3.reuse ;  /* 0x000000080a0d7219 */ /* 0x184fe40000001203 */
[----:B------:R-:W-:-:S04]  /*44f0*/  SHF.R.U32.HI R0, RZ, R8, R3 ;  /* 0x00000008ff007219 */ /* 0x000fc80000011603 */
[----:B------:R-:W2:Y:S01]  /*4500*/  LDC R21, c[0x0][0x648] ;  /* 0x00019200ff157b82 */ /* 0x000ea20000000800 */
[-CC-:B----4-:R-:W-:Y:S02]  /*4510*/  SHF.R.U64 R15, R13, R11.reuse, R0.reuse ;  /* 0x0000000b0d0f7219 */ /* 0x190fe40000001200 */
[----:B------:R-:W-:-:S03]  /*4520*/  SHF.R.U32.HI R5, RZ, R11, R0 ;  /* 0x0000000bff057219 */ /* 0x000fc60000011600 */
[----:B------:R-:W-:Y:S02]  /*4530*/  IMAD.MOV.U32 R4, RZ, RZ, R15 ;  /* 0x000000ffff047224 */ /* 0x000fe400078e000f */
[----:B------:R-:W4:Y:S01]  /*4540*/  LDC R26, c[0x0][0x638] ;  /* 0x00018e00ff1a7b82 */ /* 0x000f220000000800 */
[----:B0-----:R-:W-:-:S07]  /*4550*/  IMAD R22, R9, R7, R12 ;  /* 0x0000000709167224 */ /* 0x001fce00078e020c */
[----:B------:R-:W0:Y:S08]  /*4560*/  LDC R27, c[0x0][0x610] ;  /* 0x00018400ff1b7b82 */ /* 0x000e300000000800 */
[----:B------:R-:W0:Y:S01]  /*4570*/  LDC R28, c[0x0][0x600] ;  /* 0x00018000ff1c7b82 */ /* 0x000e220000000800 */
[----:B-123--:R-:W-:Y:S05]  /*4580*/  @!P0 BRA `(.L_x_102) ;  /* 0x0000000000288947 */ /* 0x00efea0003800000 */
[----:B------:R-:W1:Y:S02]  /*4590*/  LDC R0, c[0x0][0x64c] ;  /* 0x00019300ff007b82 */ /* 0x000e640000000800 */
[----:B-1----:R-:W-:-:S05]  /*45a0*/  IADD3 R3, P0, R15, R0, RZ ;  /* 0x000000000f037210 */ /* 0x002fca0007f1e0ff */
        /* <DEDUP_REMOVED lines=8> */
.L_x_102:
[----:B------:R-:W-:Y:S01]  /*4630*/  ISETP.NE.AND P0, PT, R2, 0x1, PT ;  /* 0x000000010200780c */ /* 0x000fe20003f05270 */
[----:B------:R-:W-:Y:S01]  /*4640*/  IMAD.MOV R14, RZ, RZ, -R14 ;  /* 0x000000ffff0e7224 */ /* 0x000fe200078e0a0e */
[----:B------:R-:W-:Y:S02]  /*4650*/  SHF.R.U64 R0, R4, R21, R5 ;  /* 0x0000001504007219 */ /* 0x000fe40000001205 */
[----:B------:R-:W-:Y:S02]  /*4660*/  LOP3.LUT R3, R13, R68, RZ, 0xc0, !PT ;  /* 0x000000440d037212 */ /* 0x000fe400078ec0ff */
[----:B------:R-:W-:Y:S01]  /*4670*/  LOP3.LUT R5, R10, R67, RZ, 0xc0, !PT ;  /* 0x000000430a057212 */ /* 0x000fe200078ec0ff */
[----:B------:R-:W-:Y:S02]  /*4680*/  IMAD.MOV R4, RZ, RZ, -R0 ;  /* 0x000000ffff047224 */ /* 0x000fe400078e0a00 */
[----:B------:R-:W-:Y:S02]  /*4690*/  IMAD R3, R64, R0, R3 ;  /* 0x0000000040037224 */ /* 0x000fe400078e0203 */
[----:B----4-:R-:W-:-:S02]  /*46a0*/  IMAD R0, R4, R26, R15 ;  /* 0x0000001a04007224 */ /* 0x010fc400078e020f */
[----:B------:R-:W-:Y:S02]  /*46b0*/  @P0 IMAD R22, R20, R14, R19 ;  /* 0x0000000e14160224 */ /* 0x000fe400078e0213 */
[----:B------:R-:W-:Y:S02]  /*46c0*/  IMAD.MOV.U32 R4, RZ, RZ, 0x1 ;  /* 0x00000001ff047424 */ /* 0x000fe400078e00ff */
[----:B0-----:R-:W-:Y:S02]  /*46d0*/  IMAD R22, R3, R27, R22 ;  /* 0x0000001b03167224 */ /* 0x001fe400078e0216 */
[----:B------:R-:W-:Y:S01]  /*46e0*/  IMAD R3, R0, R28, R5 ;  /* 0x0000001c00037224 */ /* 0x000fe200078e0205 */
[----:B------:R-:W-:-:S04]  /*46f0*/  PRMT R0, R4, 0x7610, R0 ;  /* 0x0000761004007816 */ /* 0x000fc80000000000 */
[----:B------:R-:W-:Y:S02]  /*4700*/  SEL R19, R3, R22, !P0 ;  /* 0x0000001603137207 */ /* 0x000fe40004000000 */
[----:B------:R-:W-:-:S07]  /*4710*/  SEL R22, R22, R3, !P0 ;  /* 0x0000000316167207 */ /* 0x000fce0004000000 */
.L_x_100:
[----:B------:R-:W-:Y:S01]  /*4720*/  LOP3.LUT P0, RZ, R0, 0xff, RZ, 0xc0, !PT ;  /* 0x000000ff00ff7812 */ /* 0x000fe2000780c0ff */
[----:B------:R-:W-:Y:S01]  /*4730*/  USHF.R.U32.HI UR4, URZ, 0x3, UR39 ;  /* 0x000000033f047899 */ /* 0x000fe20008011627 */
[----:B------:R-:W-:-:S03]  /*4740*/  LOP3.LUT R72, R72, 0x1, RZ, 0x3c, !PT ;  /* 0x0000000148487812 */ /* 0x000fc600078e3cff */
[----:B------:R-:W-:-:S04]  /*4750*/  UIMAD.WIDE.U32 UR4, UR4, 0x24924925, URZ ;  /* 0x24924925040478a5 */ /* 0x000fc8000f8e003f */
[----:B------:R-:W-:-:S04]  /*4760*/  UIMAD UR39, UR5, -0x38, UR39 ;  /* 0xffffffc8052778a4 */ /* 0x000fc8000f8e0227 */
[----:B------:R-:W-:Y:S08]  /*4770*/  @P0 BRA `(.L_x_103) ;  /* 0xffffffd400300947 */ /* 0x000ff0000383ffff */
[----:B------:R-:W-:Y:S05]  /*4780*/  EXIT ;  /* 0x000000000000794d */ /* 0x000fea0003800000 */
.L_x_14:
[----:B------:R-:W-:-:S08]  /*4790*/  ISETP.NE.AND P0, PT, R14, RZ, PT ;  /* 0x000000ff0e00720c */ /* 0x000fd00003f05270 */
[----:B0-----:R-:W0:-:S00]  /*47a0*/  USETMAXREG.DEALLOC.CTAPOOL 0x28 ;  /* 0x00000028000079c8 */ /* 0x001e0000080e0500 */
[----:B------:R-:W-:Y:S05]  /*47b0*/  @P0 EXIT ;  /* 0x000000000000094d */ /* 0x000fea0003800000 */
[----:B0-----:R-:W-:Y:S01]  /*47c0*/  LOP3.LUT P0, RZ, R3, 0xff, RZ, 0xc0, !PT ;  /* 0x000000ff03ff7812 */ /* 0x001fe2000780c0ff */
[----:B------:R-:W-:Y:S02]  /*47d0*/  IMAD.MOV.U32 R3, RZ, RZ, 0x1 ;  /* 0x00000001ff037424 */ /* 0x000fe400078e00ff */
[----:B------:R-:W-:-:S10]  /*47e0*/  IMAD.MOV.U32 R8, RZ, RZ, RZ ;  /* 0x000000ffff087224 */ /* 0x000fd400078e00ff */
[----:B------:R-:W-:Y:S05]  /*47f0*/  @!P0 BRA `(.L_x_104) ;  /* 0x0000000c00048947 */ /* 0x000fea0003800000 */
[----:B------:R-:W-:Y:S01]  /*4800*/  LOP3.LUT P0, RZ, R4, 0x1f, RZ, 0xc0, !PT ;  /* 0x0000001f04ff7812 */ /* 0x000fe2000780c0ff */
[----:B------:R-:W-:Y:S01]  /*4810*/  ULDC UR5, c[0x0][0x658] ;  /* 0x0001960000057ab9 */ /* 0x000fe20000000800 */
[----:B------:R-:W-:Y:S01]  /*4820*/  UMOV UR6, 0xffffffff ;  /* 0xffffffff00067882 */ /* 0x000fe20000000000 */
[----:B------:R-:W-:Y:S01]  /*4830*/  BSSY B0, `(.L_x_104) ;  /* 0x00000bd000007945 */ /* 0x000fe20003800000 */
[----:B------:R-:W-:Y:S01]  /*4840*/  USHF.L.U32 UR6, UR6, UR5, URZ ;  /* 0x0000000506067299 */ /* 0x000fe2000800063f */
[C---:B------:R-:W-:Y:S01]  /*4850*/  ISETP.NE.AND P2, PT, R5.reuse, RZ, PT ;  /* 0x000000ff0500720c */ /* 0x040fe20003f45270 */
[----:B------:R-:W-:Y:S01]  /*4860*/  IMAD.MOV.U32 R10, RZ, RZ, 0x1 ;  /* 0x00000001ff0a7424 */ /* 0x000fe200078e00ff */
[----:B------:R-:W-:Y:S01]  /*4870*/  ISETP.NE.OR P0, PT, R5, RZ, !P0 ;  /* 0x000000ff0500720c */ /* 0x000fe20004705670 */
[----:B------:R-:W-:Y:S01]  /*4880*/  IMAD.MOV.U32 R3, RZ, RZ, 0x1 ;  /* 0x00000001ff037424 */ /* 0x000fe200078e00ff */
[----:B------:R-:W-:Y:S01]  /*4890*/  LOP3.LUT R9, R23, 0x2, RZ, 0xfc, !PT ;  /* 0x0000000217097812 */ /* 0x000fe200078efcff */
[----:B------:R-:W-:Y:S01]  /*48a0*/  IMAD.MOV.U32 R8, RZ, RZ, RZ ;  /* 0x000000ffff087224 */ /* 0x000fe200078e00ff */
[----:B------:R-:W-:Y:S01]  /*48b0*/  ULDC UR4, c[0x0][0x600] ;  /* 0x0001800000047ab9 */ /* 0x000fe20000000800 */
[----:B------:R-:W-:Y:S01]  /*48c0*/  UMOV UR7, 0x1 ;  /* 0x0000000100077882 */ /* 0x000fe20000000000 */
[----:B------:R-:W-:-:S02]  /*48d0*/  UIADD3 UR19, UR40, 0x1, URZ ;  /* 0x0000000128137890 */ /* 0x000fc4000fffe03f */
[----:B------:R-:W-:Y:S02]  /*48e0*/  UIADD3 UR15, UR4, -0x1, URZ ;  /* 0xffffffff040f7890 */ /* 0x000fe4000fffe03f */
[----:B------:R-:W-:Y:S02]  /*48f0*/  USHF.L.U32 UR17, UR7, UR5, URZ ;  /* 0x0000000507117299 */ /* 0x000fe4000800063f */
[----:B------:R-:W-:Y:S01]  /*4900*/  ULOP3.LUT UR16, URZ, UR6, URZ, 0x33, !UPT ;  /* 0x000000063f107292 */ /* 0x000fe2000f8e333f */
[----:B------:R-:W-:-:S11]  /*4910*/  ULDC.64 UR20, c[0x0][0x198] ;  /* 0x0000660000147ab9 */ /* 0x000fd60000000a00 */
.L_x_116:
[----:B------:R-:W-:-:S03]  /*4920*/  UMOV UR4, 0xffffffff ;  /* 0xffffffff00047882 */ /* 0x000fc60000000000 */
[----:B------:R-:W-:Y:S05]  /*4930*/  BRA.DIV UR4, `(.L_x_105) ;  /* 0x0000002e04207947 */ /* 0x000fea000b800000 */
[----:B------:R-:W-:-:S13]  /*4940*/  ELECT P6, URZ, PT ;  /* 0x00000000003f782f */ /* 0x000fda00038c0000 */
.L_x_181:
[----:B------:R-:W0:Y:S01]  /*4950*/  LDC R4, c[0x0][0x28c] ;  /* 0x0000a300ff047b82 */ /* 0x000e220000000800 */
[----:B------:R-:W-:Y:S01]  /*4960*/  BSSY B1, `(.L_x_106) ;  /* 0x0000035000017945 */ /* 0x000fe20003800000 */
[----:B0-----:R-:W-:-:S13]  /*4970*/  ISETP.LT.OR P6, PT, R4, 0x1, !P6 ;  /* 0x000000010400780c */ /* 0x001fda00077c1670 */
[----:B------:R-:W-:Y:S05]  /*4980*/  @P6 BRA `(.L_x_107) ;  /* 0x0000000000c86947 */ /* 0x000fea0003800000 */
[----:B------:R-:W-:Y:S02]  /*4990*/  IMAD.SHL.U32 R19, R19, 0x40, RZ ;  /* 0x0000004013137824 */ /* 0x000fe400078e00ff */
[----:B------:R-:W-:Y:S02]  /*49a0*/  IMAD.SHL.U32 R22, R22, 0x40, RZ ;  /* 0x0000004016167824 */ /* 0x000fe400078e00ff */
[----:B------:R-:W-:Y:S02]  /*49b0*/  IMAD.MOV.U32 R13, RZ, RZ, RZ ;  /* 0x000000ffff0d7224 */ /* 0x000fe400078e00ff */
[----:B------:R-:W-:Y:S02]  /*49c0*/  IMAD.U32 R14, RZ, RZ, UR19 ;  /* 0x00000013ff0e7e24 */ /* 0x000fe4000f8e00ff */
[----:B------:R-:W-:Y:S02]  /*49d0*/  IMAD.MOV.U32 R4, RZ, RZ, R3 ;  /* 0x000000ffff047224 */ /* 0x000fe400078e0003 */
[----:B------:R-:W-:-:S07]  /*49e0*/  IMAD.MOV.U32 R5, RZ, RZ, R8 ;  /* 0x000000ffff057224 */ /* 0x000fce00078e0008 */
.L_x_111:
[----:B------:R-:W0:Y:S01]  /*49f0*/  S2R R7, SR_CgaCtaId ;  /* 0x0000000000077919 */ /* 0x000e220000008800 */
[----:B------:R-:W-:-:S04]  /*4a00*/  MOV R6, 0x400 ;  /* 0x0000040000067802 */ /* 0x000fc80000000f00 */
[----:B0-----:R-:W-:Y:S02]  /*4a10*/  LEA R12, R7, R6, 0x18 ;  /* 0x00000006070c7211 */ /* 0x001fe400078ec0ff */
[----:B------:R-:W-:Y:S01]  /*4a20*/  SHF.L.U32 R6, R4, 0x1f, RZ ;  /* 0x0000001f04067819 */ /* 0x000fe200000006ff */
[----:B------:R-:W0:Y:S02]  /*4a30*/  @!P2 LDC R7, c[0x0][0x500] ;  /* 0x00014000ff07ab82 */ /* 0x000e240000000800 */
[----:B------:R-:W-:-:S04]  /*4a40*/  IMAD R11, R5, 0x8, R12 ;  /* 0x00000008050b7824 */ /* 0x000fc800078e020c */
[----:B------:R-:W1:Y:S02]  /*4a50*/  SYNCS.PHASECHK.TRANS64.TRYWAIT P1, [R11+URZ+0x1c0], R6 ;  /* 0x0001c0060b0075a7 */ /* 0x000e64000802017f */
[----:B-1----:R-:W-:Y:S05]  /*4a60*/  @!P1 BRA `(.L_x_108) ;  /* 0x0000002800f49947 */ /* 0x002fea0003800000 */
.L_x_182:
[----:B-1----:R-:W-:Y:S01]  /*4a70*/  PRMT R6, R9, 0x9910, RZ ;  /* 0x0000991009067816 */ /* 0x002fe200000000ff */
[----:B0-----:R0:W-:Y:S03]  /*4a80*/  @!P2 SYNCS.ARRIVE.TRANS64 RZ, [R11+URZ], R7 ;  /* 0x000000070bffa9a7 */ /* 0x0011e6000800003f */
[----:B------:R-:W-:-:S13]  /*4a90*/  ISETP.NE.AND P1, PT, R6, 0x2, PT ;  /* 0x000000020600780c */ /* 0x000fda0003f25270 */
[----:B0-----:R-:W-:Y:S05]  /*4aa0*/  @P1 BRA `(.L_x_109) ;  /* 0x0000000000041947 */ /* 0x001fea0003800000 */
[----:B------:R-:W-:Y:S01]  /*4ab0*/  BPT.TRAP 0x1 ;  /* 0x000000040000795c */ /* 0x000fe20000300000 */
.L_x_109:
[----:B------:R-:W-:Y:S05]  /*4ac0*/  @P0 BRA `(.L_x_110) ;  /* 0x0000000000040947 */ /* 0x000fea0003800000 */
[----:B------:R-:W-:Y:S01]  /*4ad0*/  BPT.TRAP 0x1 ;  /* 0x000000040000795c */ /* 0x000fe20000300000 */
.L_x_110:
[----:B------:R-:W-:Y:S01]  /*4ae0*/  IMAD R12, R5, 0x800, R12 ;  /* 0x00000800050c7824 */ /* 0x000fe200078e020c */
[----:B------:R-:W-:Y:S01]  /*4af0*/  R2UR UR9, R11 ;  /* 0x000000000b0972ca */ /* 0x000fe200000e0000 */
[----:B------:R-:W-:Y:S01]  /*4b00*/  VIADD R14, R14, 0xffffffff ;  /* 0xffffffff0e0e7836 */ /* 0x000fe20000000000 */
[----:B------:R-:W-:Y:S01]  /*4b10*/  UIADD3 UR4, UP0, UR20, 0xf0, URZ ;  /* 0x000000f014047890 */ /* 0x000fe2000ff1e03f */
[----:B------:R-:W-:Y:S01]  /*4b20*/  R2UR UR11, R22 ;  /* 0x00000000160b72ca */ /* 0x000fe200000e0000 */
[----:B------:R-:W-:Y:S01]  /*4b30*/  UIADD3 UR22, UP1, UR20, 0x1f0, URZ ;  /* 0x000001f014167890 */ /* 0x000fe2000ff3e03f */
[----:B------:R-:W-:Y:S01]  /*4b40*/  R2UR UR8, R12 ;  /* 0x000000000c0872ca */ /* 0x000fe200000e0000 */
[----:B------:R-:W-:Y:S01]  /*4b50*/  UIADD3.X UR5, URZ, UR21, URZ, UP0, !UPT ;  /* 0x000000153f057290 */ /* 0x000fe200087fe43f */
[----:B------:R-:W-:Y:S01]  /*4b60*/  R2UR UR10, R13 ;  /* 0x000000000d0a72ca */ /* 0x000fe200000e0000 */
[----:B------:R-:W-:Y:S01]  /*4b70*/  VIADD R5, R5, 0x1 ;  /* 0x0000000105057836 */ /* 0x000fe20000000000 */
[----:B------:R-:W-:Y:S01]  /*4b80*/  R2UR UR12, R18 ;  /* 0x00000000120c72ca */ /* 0x000fe200000e0000 */
[----:B------:R-:W-:Y:S01]  /*4b90*/  UIADD3.X UR23, URZ, UR21, URZ, UP1, !UPT ;  /* 0x000000153f177290 */ /* 0x000fe20008ffe43f */
[----:B------:R-:W-:Y:S01]  /*4ba0*/  R2UR UR18, R19 ;  /* 0x00000000131272ca */ /* 0x000fe200000e0000 */
[----:B------:R-:W-:Y:S01]  /*4bb0*/  UMOV UR6, 0x0 ;  /* 0x0000000000067882 */ /* 0x000fe20000000000 */
[----:B------:R-:W-:Y:S01]  /*4bc0*/  ISETP.GT.AND P3, PT, R14, 0x1, PT ;  /* 0x000000010e00780c */ /* 0x000fe20003f64270 */
[----:B------:R-:W-:Y:S01]  /*4bd0*/  UMOV UR7, 0x10000000 ;  /* 0x1000000000077882 */ /* 0x000fe20000000000 */
[----:B------:R-:W-:Y:S01]  /*4be0*/  ISETP.NE.AND P1, PT, R5, 0x38, PT ;  /* 0x000000380500780c */ /* 0x000fe20003f25270 */
[----:B------:R-:W-:-:S02]  /*4bf0*/  VIADD R13, R13, 0x20 ;  /* 0x000000200d0d7836 */ /* 0x000fc40000000000 */
[----:B------:R-:W-:Y:S01]  /*4c00*/  UIADD3 UR13, UR8, 0x480, URZ ;  /* 0x00000480080d7890 */ /* 0x000fe2000fffe03f */
[----:B------:R-:W-:Y:S01]  /*4c10*/  SEL R7, RZ, 0x1, P1 ;  /* 0x00000001ff077807 */ /* 0x000fe20000800000 */
[----:B------:R-:W-:Y:S01]  /*4c20*/  UIADD3 UR14, UR8, 0x1c480, URZ ;  /* 0x0001c480080e7890 */ /* 0x000fe2000fffe03f */
[----:B------:R-:W-:Y:S02]  /*4c30*/  SEL R5, R5, RZ, P1 ;  /* 0x000000ff05057207 */ /* 0x000fe40000800000 */
[----:B------:R-:W-:Y:S02]  /*4c40*/  LOP3.LUT R4, R4, R7, RZ, 0x3c, !PT ;  /* 0x0000000704047212 */ /* 0x000fe400078e3cff */
[----:B------:R-:W-:Y:S02]  /*4c50*/  UMOV UR8, UR13 ;  /* 0x0000000d00087c82 */ /* 0x000fe40008000000 */
[----:B------:R0:W-:Y:S02]  /*4c60*/  UTMALDG.3D [UR8], [UR4], desc[UR6] ;  /* 0x00000608040075b4 */ /* 0x0001e40008011000 */
[----:B0-----:R-:W-:Y:S01]  /*4c70*/  UMOV UR8, UR14 ;  /* 0x0000000e00087c82 */ /* 0x001fe20008000000 */
[----:B------:R-:W-:-:S02]  /*4c80*/  UMOV UR11, UR18 ;  /* 0x00000012000b7c82 */ /* 0x000fc40008000000 */
[----:B------:R0:W-:Y:S02]  /*4c90*/  UTMALDG.3D [UR8], [UR22], desc[UR6] ;  /* 0x00000608160075b4 */ /* 0x0001e40008011000 */
[----:B0-----:R-:W-:Y:S05]  /*4ca0*/  @P3 BRA `(.L_x_111) ;  /* 0xfffffffc00503947 */ /* 0x001fea000383ffff */
.L_x_107:
[----:B------:R-:W-:Y:S05]  /*4cb0*/  BSYNC B1 ;  /* 0x0000000000017941 */ /* 0x000fea0003800000 */
.L_x_106:
[----:B------:R-:W2:Y:S01]  /*4cc0*/  LDL.64 R20, [R1] ;  /* 0x0000000001147983 */ /* 0x000ea20000100a00 */
[----:B------:R-:W-:Y:S01]  /*4cd0*/  LOP3.LUT P4, RZ, R10, 0xff, RZ, 0xc0, !PT ;  /* 0x000000ff0aff7812 */ /* 0x000fe2000788c0ff */
[----:B------:R-:W-:Y:S01]  /*4ce0*/  VIADD R7, R8, UR40 ;  /* 0x0000002808077c36 */ /* 0x000fe20008000000 */
[----:B------:R-:W-:Y:S01]  /*4cf0*/  ULDC.64 UR4, c[0x0][0x650] ;  /* 0x0001940000047ab9 */ /* 0x000fe20000000a00 */
[----:B------:R-:W-:Y:S01]  /*4d00*/  IMAD.U32 R6, RZ, RZ, UR40 ;  /* 0x00000028ff067e24 */ /* 0x000fe2000f8e00ff */
[----:B------:R-:W-:Y:S01]  /*4d10*/  UISETP.GE.U32.AND UP0, UPT, UR40, 0x38, UPT ;  /* 0x000000382800788c */ /* 0x000fe2000bf06070 */
[----:B------:R-:W-:Y:S01]  /*4d20*/  BSSY B1, `(.L_x_112) ;  /* 0x000006b000017945 */ /* 0x000fe20003800000 */
[----:B------:R-:W-:Y:S01]  /*4d30*/  ISETP.GT.U32.AND P1, PT, R7, 0x37, PT ;  /* 0x000000370700780c */ /* 0x000fe20003f24070 */
[----:B------:R-:W-:Y:S01]  /*4d40*/  IMAD.MOV.U32 R22, RZ, RZ, -0x1 ;  /* 0xffffffffff167424 */ /* 0x000fe200078e00ff */
[----:B------:R-:W-:Y:S01]  /*4d50*/  PRMT R10, RZ, 0x7610, R10 ;  /* 0x00007610ff0a7816 */ /* 0x000fe2000000000a */
[----:B------:R-:W-:Y:S01]  /*4d60*/  IMAD.MOV.U32 R19, RZ, RZ, -0x1 ;  /* 0xffffffffff137424 */ /* 0x000fe200078e00ff */
[----:B------:R-:W-:Y:S01]  /*4d70*/  ISETP.LT.U32.AND P1, PT, R6, 0x38, P1 ;  /* 0x000000380600780c */ /* 0x000fe20000f21070 */
[----:B------:R-:W-:Y:S01]  /*4d80*/  IMAD.MOV.U32 R18, RZ, RZ, -0x1 ;  /* 0xffffffffff127424 */ /* 0x000fe200078e00ff */
[----:B------:R-:W-:Y:S01]  /*4d90*/  PLOP3.LUT P3, PT, PT, PT, UP0, 0x80, 0x0 ;  /* 0x000000000000781c */ /* 0x000fe20003f6f008 */
[----:B------:R-:W0:Y:S01]  /*4da0*/  @P4 S2R R5, SR_CgaCtaId ;  /* 0x0000000000054919 */ /* 0x000e220000008800 */
[----:B------:R-:W-:-:S02]  /*4db0*/  @P4 MOV R4, 0x400 ;  /* 0x0000040000044802 */ /* 0x000fc40000000f00 */
[----:B------:R-:W-:-:S04]  /*4dc0*/  SEL R6, RZ, 0x1, !P1 ;  /* 0x00000001ff067807 */ /* 0x000fc80004800000 */
[----:B------:R-:W-:Y:S02]  /*4dd0*/  LOP3.LUT R3, R3, R6, RZ, 0x3c, !PT ;  /* 0x0000000603037212 */ /* 0x000fe400078e3cff */
[----:B0-----:R-:W-:-:S04]  /*4de0*/  @P4 LEA R4, R5, R4, 0x18 ;  /* 0x0000000405044211 */ /* 0x001fc800078ec0ff */
[----:B------:R0:W-:Y:S02]  /*4df0*/  @P4 SYNCS.ARRIVE.TRANS64.A1T0 RZ, [R4+URZ+0x3b8], RZ ;  /* 0x0003b8ff04ff49a7 */ /* 0x0001e4000810003f */
[----:B0-----:R-:W-:-:S05]  /*4e00*/  SHF.R.U32.HI R4, RZ, 0x3, R7 ;  /* 0x00000003ff047819 */ /* 0x001fca0000011607 */
[----:B------:R-:W-:-:S04]  /*4e10*/  IMAD.WIDE.U32 R4, R4, 0x24924925, RZ ;  /* 0x2492492504047825 */ /* 0x000fc800078e00ff */
[----:B------:R-:W-:Y:S01]  /*4e20*/  IMAD R8, R5, -0x38, R7 ;  /* 0xffffffc805087824 */ /* 0x000fe200078e0207 */
[----:B------:R-:W-:Y:S02]  /*4e30*/  @P3 LOP3.LUT R3, R3, 0x1, R5, 0x78, !PT ;  /* 0x0000000103033812 */ /* 0x000fe400078e7805 */
[----:B------:R-:W-:Y:S02]  /*4e40*/  PRMT R4, RZ, 0x7610, R4 ;  /* 0x00007610ff047816 */ /* 0x000fe40000000004 */
[----:B--2---:R-:W-:-:S04]  /*4e50*/  IADD3 R16, P4, R16, R20, RZ ;  /* 0x0000001410107210 */ /* 0x004fc80007f9e0ff */
[----:B------:R-:W-:Y:S01]  /*4e60*/  ISETP.GE.U32.AND P1, PT, R16, UR4, PT ;  /* 0x0000000410007c0c */ /* 0x000fe2000bf26070 */
[----:B------:R-:W-:-:S05]  /*4e70*/  IMAD.X R17, R17, 0x1, R0, P4 ;  /* 0x0000000111117824 */ /* 0x000fca00020e0600 */
[----:B------:R-:W-:-:S13]  /*4e80*/  ISETP.GE.U32.AND.EX P1, PT, R17, UR5, PT, P1 ;  /* 0x0000000511007c0c */ /* 0x000fda000bf26110 */
[----:B------:R-:W-:Y:S05]  /*4e90*/  @P1 BRA `(.L_x_113) ;  /* 0x00000004004c1947 */ /* 0x000fea0003800000 */
[----:B------:R-:W0:Y:S01]  /*4ea0*/  S2R R12, SR_CTAID.X ;  /* 0x00000000000c7919 */ /* 0x000e220000002500 */
[----:B------:R-:W-:Y:S01]  /*4eb0*/  ULDC.64 UR4, c[0x0][0x628] ;  /* 0x00018a0000047ab9 */ /* 0x000fe20000000a00 */
[----:B------:R-:W1:Y:S01]  /*4ec0*/  LDC R13, c[0x0][0x144] ;  /* 0x00005100ff0d7b82 */ /* 0x000e620000000800 */
[----:B------:R-:W-:Y:S01]  /*4ed0*/  ISETP.NE.U32.AND P1, PT, RZ, UR4, PT ;  /* 0x00000004ff007c0c */ /* 0x000fe2000bf25070 */
[----:B------:R-:W2:Y:S01]  /*4ee0*/  S2R R11, SR_CTAID.Y ;  /* 0x00000000000b7919 */ /* 0x000ea20000002600 */
[----:B------:R-:W-:Y:S01]  /*4ef0*/  ULDC UR6, c[0x0][0x150] ;  /* 0x0000540000067ab9 */ /* 0x000fe20000000800 */
[----:B------:R-:W-:Y:S01]  /*4f00*/  ULDC UR7, c[0x0][0x630] ;  /* 0x00018c0000077ab9 */ /* 0x000fe20000000800 */
[----:B------:R-:W-:Y:S01]  /*4f10*/  ISETP.NE.AND.EX P1, PT, RZ, UR5, PT, P1 ;  /* 0x00000005ff007c0c */ /* 0x000fe2000bf25310 */
[----:B------:R-:W-:Y:S01]  /*4f20*/  IMAD.MOV.U32 R4, RZ, RZ, R16 ;  /* 0x000000ffff047224 */ /* 0x000fe200078e0010 */
[----:B0-----:R-:W-:-:S05]  /*4f30*/  I2FP.F32.U32 R5, R12 ;  /* 0x0000000c00057245 */ /* 0x001fca0000201000 */
[----:B------:R-:W-:Y:S01]  /*4f40*/  FMUL R14, R5, UR6 ;  /* 0x00000006050e7c20 */ /* 0x000fe20008400000 */
[----:B------:R-:W-:-:S05]  /*4f50*/  IMAD.MOV.U32 R5, RZ, RZ, R17 ;  /* 0x000000ffff057224 */ /* 0x000fca00078e0011 */
[----:B--2---:R-:W-:Y:S05]  /*4f60*/  @!P1 BRA `(.L_x_114) ;  /* 0x0000000000289947 */ /* 0x004fea0003800000 */
[----:B------:R-:W-:Y:S02]  /*4f70*/  ULDC UR6, c[0x0][0x634] ;  /* 0x00018d0000067ab9 */ /* 0x000fe40000000800 */
[----:B------:R-:W-:-:S05]  /*4f80*/  IADD3 R5, P1, R16, UR6, RZ ;  /* 0x0000000610057c10 */ /* 0x000fca000ff3e0ff */
[----:B------:R-:W-:-:S04]  /*4f90*/  IMAD.X R15, RZ, RZ, R17, P1 ;  /* 0x000000ffff0f7224 */ /* 0x000fc800008e0611 */
[----:B------:R-:W-:-:S04]  /*4fa0*/  IMAD.WIDE.U32 R6, R15, UR4, RZ ;  /* 0x000000040f067c25 */ /* 0x000fc8000f8e00ff */
[----:B------:R-:W-:-:S04]  /*4fb0*/  IMAD.WIDE.U32 R6, P1, R5, UR5, R6 ;  /* 0x0000000505067c25 */ /* 0x000fc8000f820006 */
[----:B------:R-:W-:-:S04]  /*4fc0*/  IMAD.WIDE.U32 R4, R5, UR4, RZ ;  /* 0x0000000405047c25 */ /* 0x000fc8000f8e00ff */
[----:B------:R-:W-:Y:S01]  /*4fd0*/  IMAD.MOV.U32 R4, RZ, RZ, R7 ;  /* 0x000000ffff047224 */ /* 0x000fe200078e0007 */
[----:B------:R-:W-:Y:S01]  /*4fe0*/  IADD3 RZ, P3, R5, R6, RZ ;  /* 0x0000000605ff7210 */ /* 0x000fe20007f7e0ff */
[----:B------:R-:W-:-:S04]  /*4ff0*/  IMAD.X R5, RZ, RZ, RZ, P1 ;  /* 0x000000ffff057224 */ /* 0x000fc800008e06ff */
[----:B------:R-:W-:-:S08]  /*5000*/  IMAD.WIDE.U32.X R4, R15, UR5, R4, P3 ;  /* 0x000000050f047c25 */ /* 0x000fd000098e0404 */
.L_x_114:
[--C-:B------:R-:W-:Y:S01]  /*5010*/  SHF.R.U64 R18, R4, UR7, R5.reuse ;  /* 0x0000000704127c19 */ /* 0x100fe20008001205 */
[----:B------:R-:W0:Y:S01]  /*5020*/  F2I.U32.TRUNC.NTZ R14, R14 ;  /* 0x0000000e000e7305 */ /* 0x000e22000020f000 */
[----:B------:R-:W-:Y:S01]  /*5030*/  SHF.R.U32.HI R4, RZ, UR7, R5 ;  /* 0x00000007ff047c19 */ /* 0x000fe20008011605 */
[----:B------:R-:W-:Y:S01]  /*5040*/  ULDC.64 UR4, c[0x0][0x620] ;  /* 0x0001880000047ab9 */ /* 0x000fe20000000a00 */
[----:B------:R-:W-:Y:S01]  /*5050*/  IADD3 R7, P1, RZ, -R18, RZ ;  /* 0x80000012ff077210 */ /* 0x000fe20007f3e0ff */
[----:B------:R-:W-:Y:S01]  /*5060*/  ULDC.64 UR6, c[0x0][0x640] ;  /* 0x0001900000067ab9 */ /* 0x000fe20000000a00 */
[----:B------:R-:W2:Y:S03]  /*5070*/  LDC R20, c[0x0][0x148] ;  /* 0x00005200ff147b82 */ /* 0x000ea60000000800 */
[----:B------:R-:W-:Y:S01]  /*5080*/  IMAD.X R4, RZ, RZ, ~R4, P1 ;  /* 0x000000ffff047224 */ /* 0x000fe200008e0e04 */
[----:B------:R-:W-:-:S03]  /*5090*/  ISETP.NE.U32.AND P1, PT, RZ, UR6, PT ;  /* 0x00000006ff007c0c */ /* 0x000fc6000bf25070 */
[----:B------:R-:W-:Y:S01]  /*50a0*/  IMAD R6, R4, UR4, RZ ;  /* 0x0000000404067c24 */ /* 0x000fe2000f8e02ff */
[----:B------:R-:W-:Y:S01]  /*50b0*/  ISETP.NE.AND.EX P1, PT, RZ, UR7, PT, P1 ;  /* 0x00000007ff007c0c */ /* 0x000fe2000bf25310 */
[----:B------:R-:W-:Y:S01]  /*50c0*/  IMAD.WIDE.U32 R4, R7, UR4, R16 ;  /* 0x0000000407047c25 */ /* 0x000fe2000f8e0010 */
[----:B------:R-:W-:-:S03]  /*50d0*/  ULDC UR4, c[0x0][0x618] ;  /* 0x0001860000047ab9 */ /* 0x000fc60000000800 */
[----:B------:R-:W-:Y:S01]  /*50e0*/  IMAD R7, R7, UR5, R6 ;  /* 0x0000000507077c24 */ /* 0x000fe2000f8e0206 */
[----:B------:R-:W-:Y:S01]  /*50f0*/  ULDC UR5, c[0x0][0x154] ;  /* 0x0000550000057ab9 */ /* 0x000fe20000000800 */
[----:B0-----:R-:W-:Y:S02]  /*5100*/  IMAD.MOV R6, RZ, RZ, -R14 ;  /* 0x000000ffff067224 */ /* 0x001fe400078e0a0e */
[----:B------:R-:W-:Y:S02]  /*5110*/  IMAD.IADD R5, R5, 0x1, R7 ;  /* 0x0000000105057824 */ /* 0x000fe400078e0207 */
[----:B-1----:R-:W-:Y:S01]  /*5120*/  IMAD R12, R13, R6, R12 ;  /* 0x000000060d0c7224 */ /* 0x002fe200078e020c */
[----:B------:R-:W-:Y:S02]  /*5130*/  I2FP.F32.U32 R6, R11 ;  /* 0x0000000b00067245 */ /* 0x000fe40000201000 */
[--C-:B------:R-:W-:Y:S02]  /*5140*/  SHF.R.U64 R13, R4, UR4, R5.reuse ;  /* 0x00000004040d7c19 */ /* 0x100fe40008001205 */
[----:B------:R-:W-:Y:S01]  /*5150*/  SHF.R.U32.HI R4, RZ, UR4, R5 ;  /* 0x00000004ff047c19 */ /* 0x000fe20008011605 */
[----:B------:R-:W-:Y:S01]  /*5160*/  FMUL R6, R6, UR5 ;  /* 0x0000000506067c20 */ /* 0x000fe20008400000 */
[----:B------:R-:W-:-:S02]  /*5170*/  ULDC UR4, c[0x0][0x608] ;  /* 0x0001820000047ab9 */ /* 0x000fc40000000800 */
[--C-:B------:R-:W-:Y:S01]  /*5180*/  SHF.R.U64 R15, R13, UR4, R4.reuse ;  /* 0x000000040d0f7c19 */ /* 0x100fe20008001204 */
[----:B------:R0:W1:Y:S01]  /*5190*/  F2I.U32.TRUNC.NTZ R21, R6 ;  /* 0x0000000600157305 */ /* 0x000062000020f000 */
[----:B------:R-:W-:Y:S01]  /*51a0*/  SHF.R.U32.HI R4, RZ, UR4, R4 ;  /* 0x00000004ff047c19 */ /* 0x000fe20008011604 */
[----:B------:R-:W-:-:S03]  /*51b0*/  ULDC UR4, c[0x0][0x658] ;  /* 0x0001960000047ab9 */ /* 0x000fc60000000800 */
[--C-:B------:R-:W-:Y:S02]  /*51c0*/  SHF.R.U64 R14, R15, UR4, R4.reuse ;  /* 0x000000040f0e7c19 */ /* 0x100fe40008001204 */
[----:B------:R-:W-:-:S03]  /*51d0*/  SHF.R.U32.HI R19, RZ, UR4, R4 ;  /* 0x00000004ff137c19 */ /* 0x000fc60008011604 */
[----:B------:R-:W-:Y:S02]  /*51e0*/  IMAD.MOV.U32 R4, RZ, RZ, R14 ;  /* 0x000000ffff047224 */ /* 0x000fe400078e000e */
[----:B------:R-:W-:Y:S01]  /*51f0*/  IMAD.MOV.U32 R5, RZ, RZ, R19 ;  /* 0x000000ffff057224 */ /* 0x000fe200078e0013 */
[----:B0-----:R-:W-:Y:S06]  /*5200*/  @!P1 BRA `(.L_x_115) ;  /* 0x0000000000289947 */ /* 0x001fec0003800000 */
        /* <DEDUP_REMOVED lines=10> */
.L_x_115:
[----:B------:R-:W-:Y:S01]  /*52b0*/  ISETP.NE.AND P1, PT, R2, 0x1, PT ;  /* 0x000000010200780c */ /* 0x000fe20003f25270 */
[----:B------:R-:W-:Y:S01]  /*52c0*/  ULDC UR4, c[0x0][0x648] ;  /* 0x0001920000047ab9 */ /* 0x000fe20000000800 */
[----:B------:R-:W-:Y:S01]  /*52d0*/  LOP3.LUT R15, R15, UR16, RZ, 0xc0, !PT ;  /* 0x000000100f0f7c12 */ /* 0x000fe2000f8ec0ff */
[----:B-1----:R-:W-:Y:S01]  /*52e0*/  IMAD.MOV R21, RZ, RZ, -R21 ;  /* 0x000000ffff157224 */ /* 0x002fe200078e0a15 */
[----:B------:R-:W-:Y:S01]  /*52f0*/  SHF.R.U64 R4, R4, UR4, R5 ;  /* 0x0000000404047c19 */ /* 0x000fe20008001205 */
[----:B------:R-:W-:Y:S01]  /*5300*/  ULDC UR4, c[0x0][0x638] ;  /* 0x00018e0000047ab9 */ /* 0x000fe20000000800 */
[----:B------:R-:W-:Y:S01]  /*5310*/  LOP3.LUT R13, R13, UR15, RZ, 0xc0, !PT ;  /* 0x0000000f0d0d7c12 */ /* 0x000fe2000f8ec0ff */
[----:B------:R-:W-:Y:S02]  /*5320*/  ULDC UR5, c[0x0][0x610] ;  /* 0x0001840000057ab9 */ /* 0x000fe40000000800 */
[----:B------:R-:W-:Y:S02]  /*5330*/  IMAD.MOV R5, RZ, RZ, -R4 ;  /* 0x000000ffff057224 */ /* 0x000fe400078e0a04 */
[----:B------:R-:W-:-:S02]  /*5340*/  IMAD R15, R4, UR17, R15 ;  /* 0x00000011040f7c24 */ /* 0x000fc4000f8e020f */
[----:B--2---:R-:W-:Y:S02]  /*5350*/  @P1 IMAD R12, R20, R21, R11 ;  /* 0x00000015140c1224 */ /* 0x004fe400078e020b */
[----:B------:R-:W-:Y:S01]  /*5360*/  IMAD R14, R5, UR4, R14 ;  /* 0x00000004050e7c24 */ /* 0x000fe2000f8e020e */
[----:B------:R-:W-:Y:S01]  /*5370*/  ULDC UR4, c[0x0][0x600] ;  /* 0x0001800000047ab9 */ /* 0x000fe20000000800 */
[----:B------:R-:W-:Y:S02]  /*5380*/  IMAD R12, R15, UR5, R12 ;  /* 0x000000050f0c7c24 */ /* 0x000fe4000f8e020c */
[----:B------:R-:W-:Y:S02]  /*5390*/  IMAD R5, R14, UR4, R13 ;  /* 0x000000040e057c24 */ /* 0x000fe4000f8e020d */
[----:B------:R-:W-:-:S03]  /*53a0*/  IMAD.MOV.U32 R4, RZ, RZ, 0x1 ;  /* 0x00000001ff047424 */ /* 0x000fc600078e00ff */
[----:B------:R-:W-:Y:S02]  /*53b0*/  SEL R19, R5, R12, !P1 ;  /* 0x0000000c05137207 */ /* 0x000fe40004800000 */
[----:B------:R-:W-:-:S07]  /*53c0*/  SEL R22, R12, R5, !P1 ;  /* 0x000000050c167207 */ /* 0x000fce0004800000 */
.L_x_113:
[----:B------:R-:W-:Y:S05]  /*53d0*/  BSYNC B1 ;  /* 0x0000000000017941 */ /* 0x000fea0003800000 */
.L_x_112:
[----:B------:R-:W-:-:S13]  /*53e0*/  LOP3.LUT P1, RZ, R4, 0xff, RZ, 0xc0, !PT ;  /* 0x000000ff04ff7812 */ /* 0x000fda000782c0ff */
[----:B------:R-:W-:Y:S05]  /*53f0*/  @P1 BRA `(.L_x_116) ;  /* 0xfffffff400481947 */ /* 0x000fea000383ffff */
[----:B------:R-:W-:Y:S05]  /*5400*/  BSYNC B0 ;  /* 0x0000000000007941 */ /* 0x000fea0003800000 */
.L_x_104:
[----:B------:R-:W-:-:S03]  /*5410*/  UMOV UR4, 0xffffffff ;  /* 0xffffffff00047882 */ /* 0x000fc60000000000 */
[----:B------:R-:W-:Y:S05]  /*5420*/  BRA.DIV UR4, `(.L_x_117) ;  /* 0x0000002204987947 */ /* 0x000fea000b800000 */
[----:B------:R-:W-:-:S13]  /*5430*/  ELECT P6, URZ, PT ;  /* 0x00000000003f782f */ /* 0x000fda00038c0000 */
.L_x_185:
[----:B------:R-:W-:Y:S04]  /*5440*/  BSSY B0, `(.L_x_118) ;  /* 0x00001ff000007945 */ /* 0x000fe80003800000 */
[----:B------:R-:W-:Y:S05]  /*5450*/  @!P6 BRA `(.L_x_119) ;  /* 0x0000001c00f4e947 */ /* 0x000fea0003800000 */
[----:B------:R-:W-:-:S04]  /*5460*/  LOP3.LUT R23, R23, 0x2, RZ, 0xfc, !PT ;  /* 0x0000000217177812 */ /* 0x000fc800078efcff */
[----:B------:R-:W-:-:S13]  /*5470*/  ISETP.NE.AND P0, PT, R23, 0x3, PT ;  /* 0x000000031700780c */ /* 0x000fda0003f05270 */
[----:B------:R-:W-:Y:S05]  /*5480*/  @!P0 BRA `(.L_x_120) ;  /* 0x0000000000048947 */ /* 0x000fea0003800000 */
[----:B------:R-:W-:Y:S01]  /*5490*/  BPT.TRAP 0x1 ;  /* 0x000000040000795c */ /* 0x000fe20000300000 */
.L_x_120:
[----:B------:R-:W0:Y:S01]  /*54a0*/  S2R R5, SR_CgaCtaId ;  /* 0x0000000000057919 */ /* 0x000e220000008800 */
[----:B------:R-:W-:Y:S02]  /*54b0*/  MOV R0, 0x400 ;  /* 0x0000040000007802 */ /* 0x000fe40000000f00 */
[----:B------:R-:W-:Y:S02]  /*54c0*/  SHF.L.U32 R2, R3, 0x1f, RZ ;  /* 0x0000001f03027819 */ /* 0x000fe400000006ff */
[----:B0-----:R-:W-:-:S05]  /*54d0*/  LEA R5, R5, R0, 0x18 ;  /* 0x0000000005057211 */ /* 0x001fca00078ec0ff */
[----:B------:R-:W-:-:S04]  /*54e0*/  VIADD R5, R5, 0x1c0 ;  /* 0x000001c005057836 */ /* 0x000fc80000000000 */
[C---:B------:R-:W-:Y:S02]  /*54f0*/  IMAD R7, R8.reuse, 0x8, R5 ;  /* 0x0000000808077824 */ /* 0x040fe400078e0205 */
[----:B------:R-:W-:Y:S02]  /*5500*/  VIADD R8, R8, 0x1 ;  /* 0x0000000108087836 */ /* 0x000fe40000000000 */
[----:B------:R-:W0:Y:S03]  /*5510*/  SYNCS.PHASECHK.TRANS64.TRYWAIT P0, [R7+URZ], R2 ;  /* 0x00000002070075a7 */ /* 0x000e26000800017f */
[----:B------:R-:W-:-:S04]  /*5520*/  ISETP.NE.AND P1, PT, R8, 0x38, PT ;  /* 0x000000380800780c */ /* 0x000fc80003f25270 */
[----:B------:R-:W-:Y:S02]  /*5530*/  SEL R0, RZ, 0x1, P1 ;  /* 0x00000001ff007807 */ /* 0x000fe40000800000 */
[----:B------:R-:W-:Y:S02]  /*5540*/  SEL R8, R8, RZ, P1 ;  /* 0x000000ff08087207 */ /* 0x000fe40000800000 */
[----:B------:R-:W-:-:S03]  /*5550*/  LOP3.LUT R9, R3, R0, RZ, 0x3c, !PT ;  /* 0x0000000003097212 */ /* 0x000fc600078e3cff */
[----:B------:R-:W-:Y:S01]  /*5560*/  IMAD R6, R8, 0x8, R5 ;  /* 0x0000000808067824 */ /* 0x000fe200078e0205 */
[----:B------:R-:W-:Y:S01]  /*5570*/  SHF.L.U32 R3, R9, 0x1f, RZ ;  /* 0x0000001f09037819 */ /* 0x000fe200000006ff */
[----:B0-----:R-:W-:Y:S06]  /*5580*/  @!P0 BRA `(.L_x_121) ;  /* 0x0000002000608947 */ /* 0x001fec0003800000 */
.L_x_186:
[----:B------:R-:W1:Y:S01]  /*5590*/  SYNCS.PHASECHK.TRANS64.TRYWAIT P0, [R6+URZ], R3 ;  /* 0x00000003060075a7 */ /* 0x000e62000800017f */
[----:B------:R-:W-:-:S05]  /*55a0*/  VIADD R0, R8, 0x1 ;  /* 0x0000000108007836 */ /* 0x000fca0000000000 */
[----:B------:R-:W-:-:S04]  /*55b0*/  ISETP.NE.AND P1, PT, R0, 0x38, PT ;  /* 0x000000380000780c */ /* 0x000fc80003f25270 */
[----:B0-----:R-:W-:Y:S02]  /*55c0*/  SEL R2, RZ, 0x1, P1 ;  /* 0x00000001ff027807 */ /* 0x001fe40000800000 */
[----:B------:R-:W-:Y:S02]  /*55d0*/  SEL R0, R0, RZ, P1 ;  /* 0x000000ff00007207 */ /* 0x000fe40000800000 */
[----:B------:R-:W-:-:S03]  /*55e0*/  LOP3.LUT R9, R9, R2, RZ, 0x3c, !PT ;  /* 0x0000000209097212 */ /* 0x000fc600078e3cff */
[----:B------:R-:W-:Y:S01]  /*55f0*/  IMAD R7, R0, 0x8, R5 ;  /* 0x0000000800077824 */ /* 0x000fe200078e0205 */
[----:B------:R-:W-:Y:S01]  /*5600*/  SHF.L.U32 R4, R9, 0x1f, RZ ;  /* 0x0000001f09047819 */ /* 0x000fe200000006ff */
[----:B-1----:R-:W-:Y:S06]  /*5610*/  @!P0 BRA `(.L_x_122) ;  /* 0x0000002000508947 */ /* 0x002fec0003800000 */
.L_x_187:
[----:B------:R-:W1:Y:S01]  /*5620*/  SYNCS.PHASECHK.TRANS64.TRYWAIT P0, [R7+URZ], R4 ;  /* 0x00000004070075a7 */ /* 0x000e62000800017f */
[----:B------:R-:W-:-:S05]  /*5630*/  VIADD R0, R0, 0x1 ;  /* 0x0000000100007836 */ /* 0x000fca0000000000 */
[----:B------:R-:W-:-:S04]  /*5640*/  ISETP.NE.AND P1, PT, R0, 0x38, PT ;  /* 0x000000380000780c */ /* 0x000fc80003f25270 */
[----:B------:R-:W-:Y:S02]  /*5650*/  SEL R2, RZ, 0x1, P1 ;  /* 0x00000001ff027807 */ /* 0x000fe40000800000 */
[----:B------:R-:W-:Y:S02]  /*5660*/  SEL R0, R0, RZ, P1 ;  /* 0x000000ff00007207 */ /* 0x000fe40000800000 */
[----:B------:R-:W-:-:S03]  /*5670*/  LOP3.LUT R9, R9, R2, RZ, 0x3c, !PT ;  /* 0x0000000209097212 */ /* 0x000fc600078e3cff */
[----:B0-----:R-:W-:Y:S01]  /*5680*/  IMAD R6, R0, 0x8, R5 ;  /* 0x0000000800067824 */ /* 0x001fe200078e0205 */
[----:B------:R-:W-:Y:S01]  /*5690*/  SHF.L.U32 R3, R9, 0x1f, RZ ;  /* 0x0000001f09037819 */ /* 0x000fe200000006ff */
[----:B-1----:R-:W-:Y:S06]  /*56a0*/  @!P0 BRA `(.L_x_123) ;  /* 0x0000002000408947 */ /* 0x002fec0003800000 */
.L_x_188:
        /* <DEDUP_REMOVED lines=9> */
.L_x_189:
        /* <DEDUP_REMOVED lines=9> */
.L_x_190:
        /* <DEDUP_REMOVED lines=9> */
.L_x_191:
        /* <DEDUP_REMOVED lines=9> */
.L_x_192:
        /* <DEDUP_REMOVED lines=9> */
.L_x_193:
        /* <DEDUP_REMOVED lines=9> */
.L_x_194:
        /* <DEDUP_REMOVED lines=9> */
.L_x_195:
        /* <DEDUP_REMOVED lines=9> */
.L_x_196:
        /* <DEDUP_REMOVED lines=9> */
.L_x_197:
        /* <DEDUP_REMOVED lines=9> */
.L_x_198:
        /* <DEDUP_REMOVED lines=9> */
.L_x_199:
        /* <DEDUP_REMOVED lines=9> */
.L_x_200:
        /* <DEDUP_REMOVED lines=9> */
.L_x_201:
        /* <DEDUP_REMOVED lines=9> */
.L_x_202:
        /* <DEDUP_REMOVED lines=9> */
.L_x_203:
        /* <DEDUP_REMOVED lines=9> */
.L_x_204:
        /* <DEDUP_REMOVED lines=9> */
.L_x_205:
        /* <DEDUP_REMOVED lines=9> */
.L_x_206:
        /* <DEDUP_REMOVED lines=9> */
.L_x_207:
        /* <DEDUP_REMOVED lines=9> */
.L_x_208:
        /* <DEDUP_REMOVED lines=9> */
.L_x_209:
        /* <DEDUP_REMOVED lines=9> */
.L_x_210:
        /* <DEDUP_REMOVED lines=9> */
.L_x_211:
        /* <DEDUP_REMOVED lines=9> */
.L_x_212:
        /* <DEDUP_REMOVED lines=9> */
.L_x_213:
        /* <DEDUP_REMOVED lines=9> */
.L_x_214:
        /* <DEDUP_REMOVED lines=9> */
.L_x_215:
        /* <DEDUP_REMOVED lines=9> */
.L_x_216:
        /* <DEDUP_REMOVED lines=9> */
.L_x_217:
        /* <DEDUP_REMOVED lines=9> */
.L_x_218:
        /* <DEDUP_REMOVED lines=9> */
.L_x_219:
        /* <DEDUP_REMOVED lines=9> */
.L_x_220:
        /* <DEDUP_REMOVED lines=9> */
.L_x_221:
        /* <DEDUP_REMOVED lines=9> */
.L_x_222:
        /* <DEDUP_REMOVED lines=9> */
.L_x_223:
        /* <DEDUP_REMOVED lines=9> */
.L_x_224:
        /* <DEDUP_REMOVED lines=9> */
.L_x_225:
        /* <DEDUP_REMOVED lines=9> */
.L_x_226:
        /* <DEDUP_REMOVED lines=9> */
.L_x_227:
        /* <DEDUP_REMOVED lines=9> */
.L_x_228:
        /* <DEDUP_REMOVED lines=9> */
.L_x_229:
        /* <DEDUP_REMOVED lines=9> */
.L_x_230:
        /* <DEDUP_REMOVED lines=9> */
.L_x_231:
        /* <DEDUP_REMOVED lines=9> */
.L_x_232:
        /* <DEDUP_REMOVED lines=9> */
.L_x_233:
        /* <DEDUP_REMOVED lines=9> */
.L_x_234:
        /* <DEDUP_REMOVED lines=9> */
.L_x_235:
        /* <DEDUP_REMOVED lines=9> */
.L_x_236:
        /* <DEDUP_REMOVED lines=9> */
.L_x_237:
        /* <DEDUP_REMOVED lines=9> */
.L_x_238:
        /* <DEDUP_REMOVED lines=9> */
.L_x_239:
[----:B------:R-:W1:Y:S01]  /*7360*/  SYNCS.PHASECHK.TRANS64.TRYWAIT P0, [R7+URZ], R4 ;  /* 0x00000004070075a7 */ /* 0x000e62000800017f */
[----:B------:R-:W-:-:S05]  /*7370*/  VIADD R0, R0, 0x1 ;  /* 0x0000000100007836 */ /* 0x000fca0000000000 */
[----:B------:R-:W-:-:S04]  /*7380*/  ISETP.NE.AND P1, PT, R0, 0x38, PT ;  /* 0x000000380000780c */ /* 0x000fc80003f25270 */
[----:B------:R-:W-:Y:S02]  /*7390*/  SEL R2, RZ, 0x1, P1 ;  /* 0x00000001ff027807 */ /* 0x000fe40000800000 */
[----:B------:R-:W-:Y:S02]  /*73a0*/  SEL R0, R0, RZ, P1 ;  /* 0x000000ff00007207 */ /* 0x000fe40000800000 */
[----:B------:R-:W-:Y:S01]  /*73b0*/  LOP3.LUT R2, R9, R2, RZ, 0x3c, !PT ;  /* 0x0000000209027212 */ /* 0x000fe200078e3cff */
[----:B-1----:R-:W-:Y:S06]  /*73c0*/  @!P0 BRA `(.L_x_175) ;  /* 0x0000001400088947 */ /* 0x002fec0003800000 */
.L_x_240:
[----:B------:R-:W-:Y:S01]  /*73d0*/  IMAD R5, R0, 0x8, R5 ;  /* 0x0000000800057824 */ /* 0x000fe200078e0205 */
[----:B------:R-:W-:-:S07]  /*73e0*/  SHF.L.U32 R0, R2, 0x1f, RZ ;  /* 0x0000001f02007819 */ /* 0x000fce00000006ff */
.L_x_176:
[----:B--2---:R2:W3:Y:S02]  /*73f0*/  SYNCS.PHASECHK.TRANS64.TRYWAIT P0, [R5+URZ], R0 ;  /* 0x00000000050075a7 */ /* 0x0044e4000800017f */
[----:B---3--:R-:W-:Y:S05]  /*7400*/  @!P0 NANOSLEEP.SYNCS 0x989680 ;  /* 0x009896800000895d */ /* 0x008fea0003900000 */
[----:B------:R-:W3:Y:S02]  /*7410*/  @!P0 SYNCS.PHASECHK.TRANS64 P0, [R5+URZ], R0 ;  /* 0x00000000050085a7 */ /* 0x000ee4000800007f */
[----:B---3--:R-:W-:Y:S05]  /*7420*/  @!P0 BRA `(.L_x_176) ;  /* 0xfffffffc00f08947 */ /* 0x008fea000383ffff */
.L_x_119:
[----:B------:R-:W-:Y:S05]  /*7430*/  BSYNC B0 ;  /* 0x0000000000007941 */ /* 0x000fea0003800000 */
.L_x_118:
[----:B------:R-:W-:Y:S05]  /*7440*/  EXIT ;  /* 0x000000000000794d */ /* 0x000fea0003800000 */
.L_x_16:
[----:B0-----:R-:W-:-:S04]  /*7450*/  IMAD.U32 R3, RZ, RZ, UR44 ;  /* 0x0000002cff037e24 */ /* 0x001fc8000f8e00ff */
[----:B------:R0:W1:Y:S03]  /*7460*/  SYNCS.PHASECHK.TRANS64.TRYWAIT P0, [R3+URZ+-0x8], R0 ;  /* 0xfffff800030075a7 */ /* 0x000066000800017f */
[----:B-1----:R-:W-:Y:S05]  /*7470*/  @!P0 NANOSLEEP.SYNCS 0x989680 ;  /* 0x009896800000895d */ /* 0x002fea0003900000 */
[----:B------:R-:W1:Y:S02]  /*7480*/  @!P0 SYNCS.PHASECHK.TRANS64 P0, [R3+URZ+-0x8], R0 ;  /* 0xfffff800030085a7 */ /* 0x000e64000800007f */
[----:B-1----:R-:W-:Y:S05]  /*7490*/  @!P0 BRA `(.L_x_16) ;  /* 0xfffffffc00ec8947 */ /* 0x002fea000383ffff */
[----:B------:R-:W-:Y:S05]  /*74a0*/  BRA `(.L_x_177) ;  /* 0xffffffa400f07947 */ /* 0x000fea000383ffff */
.L_x_21:
[----:B-1----:R1:W2:Y:S02]  /*74b0*/  SYNCS.PHASECHK.TRANS64.TRYWAIT P1, [R3+URZ], R0 ;  /* 0x00000000030075a7 */ /* 0x0022a4000802017f */
[----:B--2---:R-:W-:Y:S05]  /*74c0*/  @!P1 NANOSLEEP.SYNCS 0x989680 ;  /* 0x009896800000995d */ /* 0x004fea0003900000 */
[----:B------:R-:W2:Y:S02]  /*74d0*/  @!P1 SYNCS.PHASECHK.TRANS64 P1, [R3+URZ], R0 ;  /* 0x00000000030095a7 */ /* 0x000ea4000802007f */
[----:B--2---:R-:W-:Y:S05]  /*74e0*/  @!P1 BRA `(.L_x_21) ;  /* 0xfffffffc00f09947 */ /* 0x004fea000383ffff */
[----:B------:R-:W-:Y:S05]  /*74f0*/  BRA `(.L_x_20) ;  /* 0xffffffa8005c7947 */ /* 0x000fea000383ffff */
.L_x_26:
[----:B-1----:R-:W-:-:S04]  /*7500*/  IMAD.U32 R4, RZ, RZ, UR4 ;  /* 0x00000004ff047e24 */ /* 0x002fc8000f8e00ff */
[----:B------:R1:W2:Y:S03]  /*7510*/  SYNCS.PHASECHK.TRANS64.TRYWAIT P1, [R4+URZ], R3 ;  /* 0x00000003040075a7 */ /* 0x0002a6000802017f */
[----:B--2---:R-:W-:Y:S05]  /*7520*/  @!P1 NANOSLEEP.SYNCS 0x989680 ;  /* 0x009896800000995d */ /* 0x004fea0003900000 */
[----:B------:R-:W2:Y:S02]  /*7530*/  @!P1 SYNCS.PHASECHK.TRANS64 P1, [R4+URZ], R3 ;  /* 0x00000003040095a7 */ /* 0x000ea4000802007f */
[----:B--2---:R-:W-:Y:S05]  /*7540*/  @!P1 BRA `(.L_x_26) ;  /* 0xfffffffc00ec9947 */ /* 0x004fea000383ffff */
[----:B------:R-:W-:Y:S05]  /*7550*/  BRA `(.L_x_25) ;  /* 0xffffffa800b87947 */ /* 0x000fea000383ffff */
.L_x_32:
[----:B0-----:R-:W-:-:S04]  /*7560*/  IMAD.U32 R4, RZ, RZ, UR44 ;  /* 0x0000002cff047e24 */ /* 0x001fc8000f8e00ff */
[----:B------:R0:W1:Y:S03]  /*7570*/  SYNCS.PHASECHK.TRANS64.TRYWAIT P0, [R4+URZ+0x8], R3 ;  /* 0x00000803040075a7 */ /* 0x000066000800017f */
[----:B-1----:R-:W-:Y:S05]  /*7580*/  @!P0 NANOSLEEP.SYNCS 0x989680 ;  /* 0x009896800000895d */ /* 0x002fea0003900000 */
[----:B------:R-:W1:Y:S02]  /*7590*/  @!P0 SYNCS.PHASECHK.TRANS64 P0, [R4+URZ+0x8], R3 ;  /* 0x00000803040085a7 */ /* 0x000e64000800007f */
[----:B-1----:R-:W-:Y:S05]  /*75a0*/  @!P0 BRA `(.L_x_32) ;  /* 0xfffffffc00ec8947 */ /* 0x002fea000383ffff */
[----:B------:R-:W-:Y:S05]  /*75b0*/  BRA `(.L_x_178) ;  /* 0xffffffac00887947 */ /* 0x000fea000383ffff */
.L_x_105:
[----:B------:R-:W-:Y:S01]  /*75c0*/  BSSY B1, `(.L_x_179) ;  /* 0x0000006000017945 */ /* 0x000fe20003800000 */
[----:B------:R-:W-:-:S07]  /*75d0*/  IMAD.MOV.U32 R15, RZ, RZ, -0x1 ;  /* 0xffffffffff0f7424 */ /* 0x000fce00078e00ff */
[----:B-----5:R-:W-:Y:S05]  /*75e0*/  WARPSYNC.COLLECTIVE R15, `(.L_x_180) ;  /* 0x000000000f0c7348 */ /* 0x020fea0003c00000 */
[----:B------:R-:W-:Y:S02]  /*75f0*/  ELECT P6, UR62, PT ;  /* 0x00000000003e782f */ /* 0x000fe400038c0000 */
[----:B------:R-:W-:Y:S01]  /*7600*/  MOV R14, UR62 ;  /* 0x0000003e000e7c02 */ /* 0x000fe20008000f00 */
[----:B-----5:R-:W-:Y:S10]  /*7610*/  ENDCOLLECTIVE ;  /* 0x000000000000791b */ /* 0x020ff40003800000 */
.L_x_180:
[----:B------:R-:W-:Y:S05]  /*7620*/  BSYNC B1 ;  /* 0x0000000000017941 */ /* 0x000fea0003800000 */
.L_x_179:
[----:B------:R-:W-:Y:S05]  /*7630*/  BRA `(.L_x_181) ;  /* 0xffffffd000c47947 */ /* 0x000fea000383ffff */
.L_x_108:
[----:B-1----:R1:W2:Y:S02]  /*7640*/  SYNCS.PHASECHK.TRANS64.TRYWAIT P1, [R11+URZ+0x1c0], R6 ;  /* 0x0001c0060b0075a7 */ /* 0x0022a4000802017f */
[----:B--2---:R-:W-:Y:S05]  /*7650*/  @!P1 NANOSLEEP.SYNCS 0x989680 ;  /* 0x009896800000995d */ /* 0x004fea0003900000 */
[----:B------:R-:W2:Y:S02]  /*7660*/  @!P1 SYNCS.PHASECHK.TRANS64 P1, [R11+URZ+0x1c0], R6 ;  /* 0x0001c0060b0095a7 */ /* 0x000ea4000802007f */
[----:B--2---:R-:W-:Y:S05]  /*7670*/  @!P1 BRA `(.L_x_108) ;  /* 0xfffffffc00f09947 */ /* 0x004fea000383ffff */
[----:B------:R-:W-:Y:S05]  /*7680*/  BRA `(.L_x_182) ;  /* 0xffffffd000f87947 */ /* 0x000fea000383ffff */
.L_x_117:
[----:B------:R-:W-:Y:S01]  /*7690*/  BSSY B0, `(.L_x_183) ;  /* 0x0000006000007945 */ /* 0x000fe20003800000 */
[----:B------:R-:W-:-:S07]  /*76a0*/  IMAD.MOV.U32 R15, RZ, RZ, -0x1 ;  /* 0xffffffffff0f7424 */ /* 0x000fce00078e00ff */
[----:B-----5:R-:W-:Y:S05]  /*76b0*/  WARPSYNC.COLLECTIVE R15, `(.L_x_184) ;  /* 0x000000000f0c7348 */ /* 0x020fea0003c00000 */
[----:B------:R-:W-:Y:S02]  /*76c0*/  ELECT P6, UR62, PT ;  /* 0x00000000003e782f */ /* 0x000fe400038c0000 */
[----:B------:R-:W-:Y:S01]  /*76d0*/  MOV R14, UR62 ;  /* 0x0000003e000e7c02 */ /* 0x000fe20008000f00 */
[----:B-----5:R-:W-:Y:S10]  /*76e0*/  ENDCOLLECTIVE ;  /* 0x000000000000791b */ /* 0x020ff40003800000 */
.L_x_184:
[----:B------:R-:W-:Y:S05]  /*76f0*/  BSYNC B0 ;  /* 0x0000000000007941 */ /* 0x000fea0003800000 */
.L_x_183:
[----:B------:R-:W-:Y:S05]  /*7700*/  BRA `(.L_x_185) ;  /* 0xffffffdc004c7947 */ /* 0x000fea000383ffff */
.L_x_121:
[----:B0-----:R0:W1:Y:S02]  /*7710*/  SYNCS.PHASECHK.TRANS64.TRYWAIT P0, [R7+URZ], R2 ;  /* 0x00000002070075a7 */ /* 0x001064000800017f */
[----:B-1----:R-:W-:Y:S05]  /*7720*/  @!P0 NANOSLEEP.SYNCS 0x989680 ;  /* 0x009896800000895d */ /* 0x002fea0003900000 */
[----:B------:R-:W1:Y:S02]  /*7730*/  @!P0 SYNCS.PHASECHK.TRANS64 P0, [R7+URZ], R2 ;  /* 0x00000002070085a7 */ /* 0x000e64000800007f */
[----:B-1----:R-:W-:Y:S05]  /*7740*/  @!P0 BRA `(.L_x_121) ;  /* 0xfffffffc00f08947 */ /* 0x002fea000383ffff */
[----:B------:R-:W-:Y:S05]  /*7750*/  BRA `(.L_x_186) ;  /* 0xffffffdc008c7947 */ /* 0x000fea000383ffff */
.L_x_122:
[----:B0-----:R0:W1:Y:S02]  /*7760*/  SYNCS.PHASECHK.TRANS64.TRYWAIT P0, [R6+URZ], R3 ;  /* 0x00000003060075a7 */ /* 0x001064000800017f */
[----:B-1----:R-:W-:Y:S05]  /*7770*/  @!P0 NANOSLEEP.SYNCS 0x989680 ;  /* 0x009896800000895d */ /* 0x002fea0003900000 */
[----:B------:R-:W1:Y:S02]  /*7780*/  @!P0 SYNCS.PHASECHK.TRANS64 P0, [R6+URZ], R3 ;  /* 0x00000003060085a7 */ /* 0x000e64000800007f */
[----:B-1----:R-:W-:Y:S05]  /*7790*/  @!P0 BRA `(.L_x_122) ;  /* 0xfffffffc00f08947 */ /* 0x002fea000383ffff */
[----:B------:R-:W-:Y:S05]  /*77a0*/  BRA `(.L_x_187) ;  /* 0xffffffdc009c7947 */ /* 0x000fea000383ffff */
.L_x_123:
[----:B0-----:R0:W1:Y:S02]  /*77b0*/  SYNCS.PHASECHK.TRANS64.TRYWAIT P0, [R7+URZ], R4 ;  /* 0x00000004070075a7 */ /* 0x001064000800017f */
[----:B-1----:R-:W-:Y:S05]  /*77c0*/  @!P0 NANOSLEEP.SYNCS 0x989680 ;  /* 0x009896800000895d */ /* 0x002fea0003900000 */
[----:B------:R-:W1:Y:S02]  /*77d0*/  @!P0 SYNCS.PHASECHK.TRANS64 P0, [R7+URZ], R4 ;  /* 0x00000004070085a7 */ /* 0x000e64000800007f */
[----:B-1----:R-:W-:Y:S05]  /*77e0*/  @!P0 BRA `(.L_x_123) ;  /* 0xfffffffc00f08947 */ /* 0x002fea000383ffff */
[----:B------:R-:W-:Y:S05]  /*77f0*/  BRA `(.L_x_188) ;  /* 0xffffffdc00ac7947 */ /* 0x000fea000383ffff */
.L_x_124:
[----:B0-----:R0:W1:Y:S02]  /*7800*/  SYNCS.PHASECHK.TRANS64.TRYWAIT P0, [R6+URZ], R3 ;  /* 0x00000003060075a7 */ /* 0x001064000800017f */
[----:B-1----:R-:W-:Y:S05]  /*7810*/  @!P0 NANOSLEEP.SYNCS 0x989680 ;  /* 0x009896800000895d */ /* 0x002fea0003900000 */
[----:B------:R-:W1:Y:S02]  /*7820*/  @!P0 SYNCS.PHASECHK.TRANS64 P0, [R6+URZ], R3 ;  /* 0x00000003060085a7 */ /* 0x000e64000800007f */
[----:B-1----:R-:W-:Y:S05]  /*7830*/  @!P0 BRA `(.L_x_124) ;  /* 0xfffffffc00f08947 */ /* 0x002fea000383ffff */
[----:B------:R-:W-:Y:S05]  /*7840*/  BRA `(.L_x_189) ;  /* 0xffffffdc00bc7947 */ /* 0x000fea000383ffff */
.L_x_125:
[----:B0-----:R0:W1:Y:S02]  /*7850*/  SYNCS.PHASECHK.TRANS64.TRYWAIT P0, [R7+URZ], R4 ;  /* 0x00000004070075a7 */ /* 0x001064000800017f */
[----:B-1----:R-:W-:Y:S05]  /*7860*/  @!P0 NANOSLEEP.SYNCS 0x989680 ;  /* 0x009896800000895d */ /* 0x002fea0003900000 */
[----:B------:R-:W1:Y:S02]  /*7870*/  @!P0 SYNCS.PHASECHK.TRANS64 P0, [R7+URZ], R4 ;  /* 0x00000004070085a7 */ /* 0x000e64000800007f */
[----:B-1----:R-:W-:Y:S05]  /*7880*/  @!P0 BRA `(.L_x_125) ;  /* 0xfffffffc00f08947 */ /* 0x002fea000383ffff */
[----:B------:R-:W-:Y:S05]  /*7890*/  BRA `(.L_x_190) ;  /* 0xffffffdc00cc7947 */ /* 0x000fea000383ffff */
.L_x_126:
[----:B0-----:R0:W1:Y:S02]  /*78a0*/  SYNCS.PHASECHK.TRANS64.TRYWAIT P0, [R6+URZ], R3 ;  /* 0x00000003060075a7 */ /* 0x001064000800017f */
[----:B-1----:R-:W-:Y:S05]  /*78b0*/  @!P0 NANOSLEEP.SYNCS 0x989680 ;  /* 0x009896800000895d */ /* 0x002fea0003900000 */
[----:B------:R-:W1:Y:S02]  /*78c0*/  @!P0 SYNCS.PHASECHK.TRANS64 P0, [R6+URZ], R3 ;  /* 0x00000003060085a7 */ /* 0x000e64000800007f */
[----:B-1----:R-:W-:Y:S05]  /*78d0*/  @!P0 BRA `(.L_x_126) ;  /* 0xfffffffc00f08947 */ /* 0x002fea000383ffff */
[----:B------:R-:W-:Y:S05]  /*78e0*/  BRA `(.L_x_191) ;  /* 0xffffffdc00dc7947 */ /* 0x000fea000383ffff */
.L_x_127:
[----:B0-----:R0:W1:Y:S02]  /*78f0*/  SYNCS.PHASECHK.TRANS64.TRYWAIT P0, [R7+URZ], R4 ;  /* 0x00000004070075a7 */ /* 0x001064000800017f */
[----:B-1----:R-:W-:Y:S05]  /*7900*/  @!P0 NANOSLEEP.SYNCS 0x989680 ;  /* 0x009896800000895d */ /* 0x002fea0003900000 */
[----:B------:R-:W1:Y:S02]  /*7910*/  @!P0 SYNCS.PHASECHK.TRANS64 P0, [R7+URZ], R4 ;  /* 0x00000004070085a7 */ /* 0x000e64000800007f */
[----:B-1----:R-:W-:Y:S05]  /*7920*/  @!P0 BRA `(.L_x_127) ;  /* 0xfffffffc00f08947 */ /* 0x002fea000383ffff */
[----:B------:R-:W-:Y:S05]  /*7930*/  BRA `(.L_x_192) ;  /* 0xffffffdc00ec7947 */ /* 0x000fea000383ffff */
.L_x_128:
[----:B0-----:R0:W1:Y:S02]  /*7940*/  SYNCS.PHASECHK.TRANS64.TRYWAIT P0, [R6+URZ], R3 ;  /* 0x00000003060075a7 */ /* 0x001064000800017f */
[----:B-1----:R-:W-:Y:S05]  /*7950*/  @!P0 NANOSLEEP.SYNCS 0x989680 ;  /* 0x009896800000895d */ /* 0x002fea0003900000 */
[----:B------:R-:W1:Y:S02]  /*7960*/  @!P0 SYNCS.PHASECHK.TRANS64 P0, [R6+URZ], R3 ;  /* 0x00000003060085a7 */ /* 0x000e64000800007f */
[----:B-1----:R-:W-:Y:S05]  /*7970*/  @!P0 BRA `(.L_x_128) ;  /* 0xfffffffc00f08947 */ /* 0x002fea000383ffff */
[----:B------:R-:W-:Y:S05]  /*7980*/  BRA `(.L_x_193) ;  /* 0xffffffdc00fc7947 */ /* 0x000fea000383ffff */
.L_x_129:
[----:B0-----:R0:W1:Y:S02]  /*7990*/  SYNCS.PHASECHK.TRANS64.TRYWAIT P0, [R7+URZ], R4 ;  /* 0x00000004070075a7 */ /* 0x001064000800017f */
[----:B-1----:R-:W-:Y:S05]  /*79a0*/  @!P0 NANOSLEEP.SYNCS 0x989680 ;  /* 0x009896800000895d */ /* 0x002fea0003900000 */
[----:B------:R-:W1:Y:S02]  /*79b0*/  @!P0 SYNCS.PHASECHK.TRANS64 P0, [R7+URZ], R4 ;  /* 0x00000004070085a7 */ /* 0x000e64000800007f */
[----:B-1----:R-:W-:Y:S05]  /*79c0*/  @!P0 BRA `(.L_x_129) ;  /* 0xfffffffc00f08947 */ /* 0x002fea000383ffff */
[----:B------:R-:W-:Y:S05]  /*79d0*/  BRA `(.L_x_194) ;  /* 0xffffffe0000c7947 */ /* 0x000fea000383ffff */
.L_x_130:
[----:B0-----:R0:W1:Y:S02]  /*79e0*/  SYNCS.PHASECHK.TRANS64.TRYWAIT P0, [R6+URZ], R3 ;  /* 0x00000003060075a7 */ /* 0x001064000800017f */
[----:B-1----:R-:W-:Y:S05]  /*79f0*/  @!P0 NANOSLEEP.SYNCS 0x989680 ;  /* 0x009896800000895d */ /* 0x002fea0003900000 */
[----:B------:R-:W1:Y:S02]  /*7a00*/  @!P0 SYNCS.PHASECHK.TRANS64 P0, [R6+URZ], R3 ;  /* 0x00000003060085a7 */ /* 0x000e64000800007f */
[----:B-1----:R-:W-:Y:S05]  /*7a10*/  @!P0 BRA `(.L_x_130) ;  /* 0xfffffffc00f08947 */ /* 0x002fea000383ffff */
[----:B------:R-:W-:Y:S05]  /*7a20*/  BRA `(.L_x_195) ;  /* 0xffffffe0001c7947 */ /* 0x000fea000383ffff */
.L_x_131:
[----:B0-----:R0:W1:Y:S02]  /*7a30*/  SYNCS.PHASECHK.TRANS64.TRYWAIT P0, [R7+URZ], R4 ;  /* 0x00000004070075a7 */ /* 0x001064000800017f */
[----:B-1----:R-:W-:Y:S05]  /*7a40*/  @!P0 NANOSLEEP.SYNCS 0x989680 ;  /* 0x009896800000895d */ /* 0x002fea0003900000 */
[----:B------:R-:W1:Y:S02]  /*7a50*/  @!P0 SYNCS.PHASECHK.TRANS64 P0, [R7+URZ], R4 ;  /* 0x00000004070085a7 */ /* 0x000e64000800007f */
[----:B-1----:R-:W-:Y:S05]  /*7a60*/  @!P0 BRA `(.L_x_131) ;  /* 0xfffffffc00f08947 */ /* 0x002fea000383ffff */
[----:B------:R-:W-:Y:S05]  /*7a70*/  BRA `(.L_x_196) ;  /* 0xffffffe0002c7947 */ /* 0x000fea000383ffff */
.L_x_132:
[----:B0-----:R0:W1:Y:S02]  /*7a80*/  SYNCS.PHASECHK.TRANS64.TRYWAIT P0, [R6+URZ], R3 ;  /* 0x00000003060075a7 */ /* 0x001064000800017f */
[----:B-1----:R-:W-:Y:S05]  /*7a90*/  @!P0 NANOSLEEP.SYNCS 0x989680 ;  /* 0x009896800000895d */ /* 0x002fea0003900000 */
[----:B------:R-:W1:Y:S02]  /*7aa0*/  @!P0 SYNCS.PHASECHK.TRANS64 P0, [R6+URZ], R3 ;  /* 0x00000003060085a7 */ /* 0x000e64000800007f */
[----:B-1----:R-:W-:Y:S05]  /*7ab0*/  @!P0 BRA `(.L_x_132) ;  /* 0xfffffffc00f08947 */ /* 0x002fea000383ffff */
[----:B------:R-:W-:Y:S05]  /*7ac0*/  BRA `(.L_x_197) ;  /* 0xffffffe0003c7947 */ /* 0x000fea000383ffff */
.L_x_133:
[----:B0-----:R0:W1:Y:S02]  /*7ad0*/  SYNCS.PHASECHK.TRANS64.TRYWAIT P0, [R7+URZ], R4 ;  /* 0x00000004070075a7 */ /* 0x001064000800017f */
[----:B-1----:R-:W-:Y:S05]  /*7ae0*/  @!P0 NANOSLEEP.SYNCS 0x989680 ;  /* 0x009896800000895d */ /* 0x002fea0003900000 */
[----:B------:R-:W1:Y:S02]  /*7af0*/  @!P0 SYNCS.PHASECHK.TRANS64 P0, [R7+URZ], R4 ;  /* 0x00000004070085a7 */ /* 0x000e64000800007f */
[----:B-1----:R-:W-:Y:S05]  /*7b00*/  @!P0 BRA `(.L_x_133) ;  /* 0xfffffffc00f08947 */ /* 0x002fea000383ffff */
[----:B------:R-:W-:Y:S05]  /*7b10*/  BRA `(.L_x_198) ;  /* 0xffffffe0004c7947 */ /* 0x000fea000383ffff */
.L_x_134:
[----:B0-----:R0:W1:Y:S02]  /*7b20*/  SYNCS.PHASECHK.TRANS64.TRYWAIT P0, [R6+URZ], R3 ;  /* 0x00000003060075a7 */ /* 0x001064000800017f */
[----:B-1----:R-:W-:Y:S05]  /*7b30*/  @!P0 NANOSLEEP.SYNCS 0x989680 ;  /* 0x009896800000895d */ /* 0x002fea0003900000 */
[----:B------:R-:W1:Y:S02]  /*7b40*/  @!P0 SYNCS.PHASECHK.TRANS64 P0, [R6+URZ], R3 ;  /* 0x00000003060085a7 */ /* 0x000e64000800007f */
[----:B-1----:R-:W-:Y:S05]  /*7b50*/  @!P0 BRA `(.L_x_134) ;  /* 0xfffffffc00f08947 */ /* 0x002fea000383ffff */
[----:B------:R-:W-:Y:S05]  /*7b60*/  BRA `(.L_x_199) ;  /* 0xffffffe0005c7947 */ /* 0x000fea000383ffff */
.L_x_135:
[----:B0-----:R0:W1:Y:S02]  /*7b70*/  SYNCS.PHASECHK.TRANS64.TRYWAIT P0, [R7+URZ], R4 ;  /* 0x00000004070075a7 */ /* 0x001064000800017f */
[----:B-1----:R-:W-:Y:S05]  /*7b80*/  @!P0 NANOSLEEP.SYNCS 0x989680 ;  /* 0x009896800000895d */ /* 0x002fea0003900000 */
[----:B------:R-:W1:Y:S02]  /*7b90*/  @!P0 SYNCS.PHASECHK.TRANS64 P0, [R7+URZ], R4 ;  /* 0x00000004070085a7 */ /* 0x000e64000800007f */
[----:B-1----:R-:W-:Y:S05]  /*7ba0*/  @!P0 BRA `(.L_x_135) ;  /* 0xfffffffc00f08947 */ /* 0x002fea000383ffff */
[----:B------:R-:W-:Y:S05]  /*7bb0*/  BRA `(.L_x_200) ;  /* 0xffffffe0006c7947 */ /* 0x000fea000383ffff */
.L_x_136:
[----:B0-----:R0:W1:Y:S02]  /*7bc0*/  SYNCS.PHASECHK.TRANS64.TRYWAIT P0, [R6+URZ], R3 ;  /* 0x00000003060075a7 */ /* 0x001064000800017f */
[----:B-1----:R-:W-:Y:S05]  /*7bd0*/  @!P0 NANOSLEEP.SYNCS 0x989680 ;  /* 0x009896800000895d */ /* 0x002fea0003900000 */
[----:B------:R-:W1:Y:S02]  /*7be0*/  @!P0 SYNCS.PHASECHK.TRANS64 P0, [R6+URZ], R3 ;  /* 0x00000003060085a7 */ /* 0x000e64000800007f */
[----:B-1----:R-:W-:Y:S05]  /*7bf0*/  @!P0 BRA `(.L_x_136) ;  /* 0xfffffffc00f08947 */ /* 0x002fea000383ffff */
[----:B------:R-:W-:Y:S05]  /*7c00*/  BRA `(.L_x_201) ;  /* 0xffffffe0007c7947 */ /* 0x000fea000383ffff */
.L_x_137:
[----:B0-----:R0:W1:Y:S02]  /*7c10*/  SYNCS.PHASECHK.TRANS64.TRYWAIT P0, [R7+URZ], R4 ;  /* 0x00000004070075a7 */ /* 0x001064000800017f */
[----:B-1----:R-:W-:Y:S05]  /*7c20*/  @!P0 NANOSLEEP.SYNCS 0x989680 ;  /* 0x009896800000895d */ /* 0x002fea0003900000 */
[----:B------:R-:W1:Y:S02]  /*7c30*/  @!P0 SYNCS.PHASECHK.TRANS64 P0, [R7+URZ], R4 ;  /* 0x00000004070085a7 */ /* 0x000e64000800007f */
[----:B-1----:R-:W-:Y:S05]  /*7c40*/  @!P0 BRA `(.L_x_137) ;  /* 0xfffffffc00f08947 */ /* 0x002fea000383ffff */
[----:B------:R-:W-:Y:S05]  /*7c50*/  BRA `(.L_x_202) ;  /* 0xffffffe0008c7947 */ /* 0x000fea000383ffff */
.L_x_138:
[----:B0-----:R0:W1:Y:S02]  /*7c60*/  SYNCS.PHASECHK.TRANS64.TRYWAIT P0, [R6+URZ], R3 ;  /* 0x00000003060075a7 */ /* 0x001064000800017f */
[----:B-1----:R-:W-:Y:S05]  /*7c70*/  @!P0 NANOSLEEP.SYNCS 0x989680 ;  /* 0x009896800000895d */ /* 0x002fea0003900000 */
[----:B------:R-:W1:Y:S02]  /*7c80*/  @!P0 SYNCS.PHASECHK.TRANS64 P0, [R6+URZ], R3 ;  /* 0x00000003060085a7 */ /* 0x000e64000800007f */
[----:B-1----:R-:W-:Y:S05]  /*7c90*/  @!P0 BRA `(.L_x_138) ;  /* 0xfffffffc00f08947 */ /* 0x002fea000383ffff */
[----:B------:R-:W-:Y:S05]  /*7ca0*/  BRA `(.L_x_203) ;  /* 0xffffffe0009c7947 */ /* 0x000fea000383ffff */
.L_x_139:
[----:B0-----:R0:W1:Y:S02]  /*7cb0*/  SYNCS.PHASECHK.TRANS64.TRYWAIT P0, [R7+URZ], R4 ;  /* 0x00000004070075a7 */ /* 0x001064000800017f */
[----:B-1----:R-:W-:Y:S05]  /*7cc0*/  @!P0 NANOSLEEP.SYNCS 0x989680 ;  /* 0x009896800000895d */ /* 0x002fea0003900000 */
[----:B------:R-:W1:Y:S02]  /*7cd0*/  @!P0 SYNCS.PHASECHK.TRANS64 P0, [R7+URZ], R4 ;  /* 0x00000004070085a7 */ /* 0x000e64000800007f */
[----:B-1----:R-:W-:Y:S05]  /*7ce0*/  @!P0 BRA `(.L_x_139) ;  /* 0xfffffffc00f08947 */ /* 0x002fea000383ffff */
[----:B------:R-:W-:Y:S05]  /*7cf0*/  BRA `(.L_x_204) ;  /* 0xffffffe000ac7947 */ /* 0x000fea000383ffff */
.L_x_140:
[----:B0-----:R0:W1:Y:S02]  /*7d00*/  SYNCS.PHASECHK.TRANS64.TRYWAIT P0, [R6+URZ], R3 ;  /* 0x00000003060075a7 */ /* 0x001064000800017f */
[----:B-1----:R-:W-:Y:S05]  /*7d10*/  @!P0 NANOSLEEP.SYNCS 0x989680 ;  /* 0x009896800000895d */ /* 0x002fea0003900000 */
[----:B------:R-:W1:Y:S02]  /*7d20*/  @!P0 SYNCS.PHASECHK.TRANS64 P0, [R6+URZ], R3 ;  /* 0x00000003060085a7 */ /* 0x000e64000800007f */
[----:B-1----:R-:W-:Y:S05]  /*7d30*/  @!P0 BRA `(.L_x_140) ;  /* 0xfffffffc00f08947 */ /* 0x002fea000383ffff */
[----:B------:R-:W-:Y:S05]  /*7d40*/  BRA `(.L_x_205) ;  /* 0xffffffe000bc7947 */ /* 0x000fea000383ffff */
.L_x_141:
[----:B0-----:R0:W1:Y:S02]  /*7d50*/  SYNCS.PHASECHK.TRANS64.TRYWAIT P0, [R7+URZ], R4 ;  /* 0x00000004070075a7 */ /* 0x001064000800017f */
[----:B-1----:R-:W-:Y:S05]  /*7d60*/  @!P0 NANOSLEEP.SYNCS 0x989680 ;  /* 0x009896800000895d */ /* 0x002fea0003900000 */
[----:B------:R-:W1:Y:S02]  /*7d70*/  @!P0 SYNCS.PHASECHK.TRANS64 P0, [R7+URZ], R4 ;  /* 0x00000004070085a7 */ /* 0x000e64000800007f */
[----:B-1----:R-:W-:Y:S05]  /*7d80*/  @!P0 BRA `(.L_x_141) ;  /* 0xfffffffc00f08947 */ /* 0x002fea000383ffff */
[----:B------:R-:W-:Y:S05]  /*7d90*/  BRA `(.L_x_206) ;  /* 0xffffffe000cc7947 */ /* 0x000fea000383ffff */
.L_x_142:
[----:B0-----:R0:W1:Y:S02]  /*7da0*/  SYNCS.PHASECHK.TRANS64.TRYWAIT P0, [R6+URZ], R3 ;  /* 0x00000003060075a7 */ /* 0x001064000800017f */
[----:B-1----:R-:W-:Y:S05]  /*7db0*/  @!P0 NANOSLEEP.SYNCS 0x989680 ;  /* 0x009896800000895d */ /* 0x002fea0003900000 */
[----:B------:R-:W1:Y:S02]  /*7dc0*/  @!P0 SYNCS.PHASECHK.TRANS64 P0, [R6+URZ], R3 ;  /* 0x00000003060085a7 */ /* 0x000e64000800007f */
[----:B-1----:R-:W-:Y:S05]  /*7dd0*/  @!P0 BRA `(.L_x_142) ;  /* 0xfffffffc00f08947 */ /* 0x002fea000383ffff */
[----:B------:R-:W-:Y:S05]  /*7de0*/  BRA `(.L_x_207) ;  /* 0xffffffe000dc7947 */ /* 0x000fea000383ffff */
.L_x_143:
[----:B0-----:R0:W1:Y:S02]  /*7df0*/  SYNCS.PHASECHK.TRANS64.TRYWAIT P0, [R7+URZ], R4 ;  /* 0x00000004070075a7 */ /* 0x001064000800017f */
[----:B-1----:R-:W-:Y:S05]  /*7e00*/  @!P0 NANOSLEEP.SYNCS 0x989680 ;  /* 0x009896800000895d */ /* 0x002fea0003900000 */
[----:B------:R-:W1:Y:S02]  /*7e10*/  @!P0 SYNCS.PHASECHK.TRANS64 P0, [R7+URZ], R4 ;  /* 0x00000004070085a7 */ /* 0x000e64000800007f */
[----:B-1----:R-:W-:Y:S05]  /*7e20*/  @!P0 BRA `(.L_x_143) ;  /* 0xfffffffc00f08947 */ /* 0x002fea000383ffff */
[----:B------:R-:W-:Y:S05]  /*7e30*/  BRA `(.L_x_208) ;  /* 0xffffffe000ec7947 */ /* 0x000fea000383ffff */
.L_x_144:
[----:B0-----:R0:W1:Y:S02]  /*7e40*/  SYNCS.PHASECHK.TRANS64.TRYWAIT P0, [R6+URZ], R3 ;  /* 0x00000003060075a7 */ /* 0x001064000800017f */
[----:B-1----:R-:W-:Y:S05]  /*7e50*/  @!P0 NANOSLEEP.SYNCS 0x989680 ;  /* 0x009896800000895d */ /* 0x002fea0003900000 */
[----:B------:R-:W1:Y:S02]  /*7e60*/  @!P0 SYNCS.PHASECHK.TRANS64 P0, [R6+URZ], R3 ;  /* 0x00000003060085a7 */ /* 0x000e64000800007f */
[----:B-1----:R-:W-:Y:S05]  /*7e70*/  @!P0 BRA `(.L_x_144) ;  /* 0xfffffffc00f08947 */ /* 0x002fea000383ffff */
[----:B------:R-:W-:Y:S05]  /*7e80*/  BRA `(.L_x_209) ;  /* 0xffffffe000fc7947 */ /* 0x000fea000383ffff */
.L_x_145:
[----:B0-----:R0:W1:Y:S02]  /*7e90*/  SYNCS.PHASECHK.TRANS64.TRYWAIT P0, [R7+URZ], R4 ;  /* 0x00000004070075a7 */ /* 0x001064000800017f */
[----:B-1----:R-:W-:Y:S05]  /*7ea0*/  @!P0 NANOSLEEP.SYNCS 0x989680 ;  /* 0x009896800000895d */ /* 0x002fea0003900000 */
[----:B------:R-:W1:Y:S02]  /*7eb0*/  @!P0 SYNCS.PHASECHK.TRANS64 P0, [R7+URZ], R4 ;  /* 0x00000004070085a7 */ /* 0x000e64000800007f */
[----:B-1----:R-:W-:Y:S05]  /*7ec0*/  @!P0 BRA `(.L_x_145) ;  /* 0xfffffffc00f08947 */ /* 0x002fea000383ffff */
[----:B------:R-:W-:Y:S05]  /*7ed0*/  BRA `(.L_x_210) ;  /* 0xffffffe4000c7947 */ /* 0x000fea000383ffff */
.L_x_146:
[----:B0-----:R0:W1:Y:S02]  /*7ee0*/  SYNCS.PHASECHK.TRANS64.TRYWAIT P0, [R6+URZ], R3 ;  /* 0x00000003060075a7 */ /* 0x001064000800017f */
[----:B-1----:R-:W-:Y:S05]  /*7ef0*/  @!P0 NANOSLEEP.SYNCS 0x989680 ;  /* 0x009896800000895d */ /* 0x002fea0003900000 */
[----:B------:R-:W1:Y:S02]  /*7f00*/  @!P0 SYNCS.PHASECHK.TRANS64 P0, [R6+URZ], R3 ;  /* 0x00000003060085a7 */ /* 0x000e64000800007f */
[----:B-1----:R-:W-:Y:S05]  /*7f10*/  @!P0 BRA `(.L_x_146) ;  /* 0xfffffffc00f08947 */ /* 0x002fea000383ffff */
[----:B------:R-:W-:Y:S05]  /*7f20*/  BRA `(.L_x_211) ;  /* 0xffffffe4001c7947 */ /* 0x000fea000383ffff */
.L_x_147:
[----:B0-----:R0:W1:Y:S02]  /*7f30*/  SYNCS.PHASECHK.TRANS64.TRYWAIT P0, [R7+URZ], R4 ;  /* 0x00000004070075a7 */ /* 0x001064000800017f */
[----:B-1----:R-:W-:Y:S05]  /*7f40*/  @!P0 NANOSLEEP.SYNCS 0x989680 ;  /* 0x009896800000895d */ /* 0x002fea0003900000 */
[----:B------:R-:W1:Y:S02]  /*7f50*/  @!P0 SYNCS.PHASECHK.TRANS64 P0, [R7+URZ], R4 ;  /* 0x00000004070085a7 */ /* 0x000e64000800007f */
[----:B-1----:R-:W-:Y:S05]  /*7f60*/  @!P0 BRA `(.L_x_147) ;  /* 0xfffffffc00f08947 */ /* 0x002fea000383ffff */
[----:B------:R-:W-:Y:S05]  /*7f70*/  BRA `(.L_x_212) ;  /* 0xffffffe4002c7947 */ /* 0x000fea000383ffff */
.L_x_148:
[----:B0-----:R0:W1:Y:S02]  /*7f80*/  SYNCS.PHASECHK.TRANS64.TRYWAIT P0, [R6+URZ], R3 ;  /* 0x00000003060075a7 */ /* 0x001064000800017f */
[----:B-1----:R-:W-:Y:S05]  /*7f90*/  @!P0 NANOSLEEP.SYNCS 0x989680 ;  /* 0x009896800000895d */ /* 0x002fea0003900000 */
[----:B------:R-:W1:Y:S02]  /*7fa0*/  @!P0 SYNCS.PHASECHK.TRANS64 P0, [R6+URZ], R3 ;  /* 0x00000003060085a7 */ /* 0x000e64000800007f */
[----:B-1----:R-:W-:Y:S05]  /*7fb0*/  @!P0 BRA `(.L_x_148) ;  /* 0xfffffffc00f08947 */ /* 0x002fea000383ffff */
[----:B------:R-:W-:Y:S05]  /*7fc0*/  BRA `(.L_x_213) ;  /* 0xffffffe4003c7947 */ /* 0x000fea000383ffff */
.L_x_149:
[----:B0-----:R0:W1:Y:S02]  /*7fd0*/  SYNCS.PHASECHK.TRANS64.TRYWAIT P0, [R7+URZ], R4 ;  /* 0x00000004070075a7 */ /* 0x001064000800017f */
[----:B-1----:R-:W-:Y:S05]  /*7fe0*/  @!P0 NANOSLEEP.SYNCS 0x989680 ;  /* 0x009896800000895d */ /* 0x002fea0003900000 */
[----:B------:R-:W1:Y:S02]  /*7ff0*/  @!P0 SYNCS.PHASECHK.TRANS64 P0, [R7+URZ], R4 ;  /* 0x00000004070085a7 */ /* 0x000e64000800007f */
[----:B-1----:R-:W-:Y:S05]  /*8000*/  @!P0 BRA `(.L_x_149) ;  /* 0xfffffffc00f08947 */ /* 0x002fea000383ffff */
[----:B------:R-:W-:Y:S05]  /*8010*/  BRA `(.L_x_214) ;  /* 0xffffffe4004c7947 */ /* 0x000fea000383ffff */
.L_x_150:
[----:B0-----:R0:W1:Y:S02]  /*8020*/  SYNCS.PHASECHK.TRANS64.TRYWAIT P0, [R6+URZ], R3 ;  /* 0x00000003060075a7 */ /* 0x001064000800017f */
[----:B-1----:R-:W-:Y:S05]  /*8030*/  @!P0 NANOSLEEP.SYNCS 0x989680 ;  /* 0x009896800000895d */ /* 0x002fea0003900000 */
[----:B------:R-:W1:Y:S02]  /*8040*/  @!P0 SYNCS.PHASECHK.TRANS64 P0, [R6+URZ], R3 ;  /* 0x00000003060085a7 */ /* 0x000e64000800007f */
[----:B-1----:R-:W-:Y:S05]  /*8050*/  @!P0 BRA `(.L_x_150) ;  /* 0xfffffffc00f08947 */ /* 0x002fea000383ffff */
[----:B------:R-:W-:Y:S05]  /*8060*/  BRA `(.L_x_215) ;  /* 0xffffffe4005c7947 */ /* 0x000fea000383ffff */
.L_x_151:
[----:B0-----:R0:W1:Y:S02]  /*8070*/  SYNCS.PHASECHK.TRANS64.TRYWAIT P0, [R7+URZ], R4 ;  /* 0x00000004070075a7 */ /* 0x001064000800017f */
[----:B-1----:R-:W-:Y:S05]  /*8080*/  @!P0 NANOSLEEP.SYNCS 0x989680 ;  /* 0x009896800000895d */ /* 0x002fea0003900000 */
[----:B------:R-:W1:Y:S02]  /*8090*/  @!P0 SYNCS.PHASECHK.TRANS64 P0, [R7+URZ], R4 ;  /* 0x00000004070085a7 */ /* 0x000e64000800007f */
[----:B-1----:R-:W-:Y:S05]  /*80a0*/  @!P0 BRA `(.L_x_151) ;  /* 0xfffffffc00f08947 */ /* 0x002fea000383ffff */
[----:B------:R-:W-:Y:S05]  /*80b0*/  BRA `(.L_x_216) ;  /* 0xffffffe4006c7947 */ /* 0x000fea000383ffff */
.L_x_152:
[----:B0-----:R0:W1:Y:S02]  /*80c0*/  SYNCS.PHASECHK.TRANS64.TRYWAIT P0, [R6+URZ], R3 ;  /* 0x00000003060075a7 */ /* 0x001064000800017f */
[----:B-1----:R-:W-:Y:S05]  /*80d0*/  @!P0 NANOSLEEP.SYNCS 0x989680 ;  /* 0x009896800000895d */ /* 0x002fea0003900000 */
[----:B------:R-:W1:Y:S02]  /*80e0*/  @!P0 SYNCS.PHASECHK.TRANS64 P0, [R6+URZ], R3 ;  /* 0x00000003060085a7 */ /* 0x000e64000800007f */
[----:B-1----:R-:W-:Y:S05]  /*80f0*/  @!P0 BRA `(.L_x_152) ;  /* 0xfffffffc00f08947 */ /* 0x002fea000383ffff */
[----:B------:R-:W-:Y:S05]  /*8100*/  BRA `(.L_x_217) ;  /* 0xffffffe4007c7947 */ /* 0x000fea000383ffff */
.L_x_153:
[----:B0-----:R0:W1:Y:S02]  /*8110*/  SYNCS.PHASECHK.TRANS64.TRYWAIT P0, [R7+URZ], R4 ;  /* 0x00000004070075a7 */ /* 0x001064000800017f */
[----:B-1----:R-:W-:Y:S05]  /*8120*/  @!P0 NANOSLEEP.SYNCS 0x989680 ;  /* 0x009896800000895d */ /* 0x002fea0003900000 */
[----:B------:R-:W1:Y:S02]  /*8130*/  @!P0 SYNCS.PHASECHK.TRANS64 P0, [R7+URZ], R4 ;  /* 0x00000004070085a7 */ /* 0x000e64000800007f */
[----:B-1----:R-:W-:Y:S05]  /*8140*/  @!P0 BRA `(.L_x_153) ;  /* 0xfffffffc00f08947 */ /* 0x002fea000383ffff */
[----:B------:R-:W-:Y:S05]  /*8150*/  BRA `(.L_x_218) ;  /* 0xffffffe4008c7947 */ /* 0x000fea000383ffff */
.L_x_154:
[----:B0-----:R0:W1:Y:S02]  /*8160*/  SYNCS.PHASECHK.TRANS64.TRYWAIT P0, [R6+URZ], R3 ;  /* 0x00000003060075a7 */ /* 0x001064000800017f */
[----:B-1----:R-:W-:Y:S05]  /*8170*/  @!P0 NANOSLEEP.SYNCS 0x989680 ;  /* 0x009896800000895d */ /* 0x002fea0003900000 */
[----:B------:R-:W1:Y:S02]  /*8180*/  @!P0 SYNCS.PHASECHK.TRANS64 P0, [R6+URZ], R3 ;  /* 0x00000003060085a7 */ /* 0x000e64000800007f */
[----:B-1----:R-:W-:Y:S05]  /*8190*/  @!P0 BRA `(.L_x_154) ;  /* 0xfffffffc00f08947 */ /* 0x002fea000383ffff */
[----:B------:R-:W-:Y:S05]  /*81a0*/  BRA `(.L_x_219) ;  /* 0xffffffe4009c7947 */ /* 0x000fea000383ffff */
.L_x_155:
[----:B0-----:R0:W1:Y:S02]  /*81b0*/  SYNCS.PHASECHK.TRANS64.TRYWAIT P0, [R7+URZ], R4 ;  /* 0x00000004070075a7 */ /* 0x001064000800017f */
[----:B-1----:R-:W-:Y:S05]  /*81c0*/  @!P0 NANOSLEEP.SYNCS 0x989680 ;  /* 0x009896800000895d */ /* 0x002fea0003900000 */
[----:B------:R-:W1:Y:S02]  /*81d0*/  @!P0 SYNCS.PHASECHK.TRANS64 P0, [R7+URZ], R4 ;  /* 0x00000004070085a7 */ /* 0x000e64000800007f */
[----:B-1----:R-:W-:Y:S05]  /*81e0*/  @!P0 BRA `(.L_x_155) ;  /* 0xfffffffc00f08947 */ /* 0x002fea000383ffff */
[----:B------:R-:W-:Y:S05]  /*81f0*/  BRA `(.L_x_220) ;  /* 0xffffffe400ac7947 */ /* 0x000fea000383ffff */
.L_x_156:
[----:B0-----:R0:W1:Y:S02]  /*8200*/  SYNCS.PHASECHK.TRANS64.TRYWAIT P0, [R6+URZ], R3 ;  /* 0x00000003060075a7 */ /* 0x001064000800017f */
[----:B-1----:R-:W-:Y:S05]  /*8210*/  @!P0 NANOSLEEP.SYNCS 0x989680 ;  /* 0x009896800000895d */ /* 0x002fea0003900000 */
[----:B------:R-:W1:Y:S02]  /*8220*/  @!P0 SYNCS.PHASECHK.TRANS64 P0, [R6+URZ], R3 ;  /* 0x00000003060085a7 */ /* 0x000e64000800007f */
[----:B-1----:R-:W-:Y:S05]  /*8230*/  @!P0 BRA `(.L_x_156) ;  /* 0xfffffffc00f08947 */ /* 0x002fea000383ffff */
[----:B------:R-:W-:Y:S05]  /*8240*/  BRA `(.L_x_221) ;  /* 0xffffffe400bc7947 */ /* 0x000fea000383ffff */
.L_x_157:
[----:B0-----:R0:W1:Y:S02]  /*8250*/  SYNCS.PHASECHK.TRANS64.TRYWAIT P0, [R7+URZ], R4 ;  /* 0x00000004070075a7 */ /* 0x001064000800017f */
[----:B-1----:R-:W-:Y:S05]  /*8260*/  @!P0 NANOSLEEP.SYNCS 0x989680 ;  /* 0x009896800000895d */ /* 0x002fea0003900000 */
[----:B------:R-:W1:Y:S02]  /*8270*/  @!P0 SYNCS.PHASECHK.TRANS64 P0, [R7+URZ], R4 ;  /* 0x00000004070085a7 */ /* 0x000e64000800007f */
[----:B-1----:R-:W-:Y:S05]  /*8280*/  @!P0 BRA `(.L_x_157) ;  /* 0xfffffffc00f08947 */ /* 0x002fea000383ffff */
[----:B------:R-:W-:Y:S05]  /*8290*/  BRA `(.L_x_222) ;  /* 0xffffffe400cc7947 */ /* 0x000fea000383ffff */
.L_x_158:
[----:B0-----:R0:W1:Y:S02]  /*82a0*/  SYNCS.PHASECHK.TRANS64.TRYWAIT P0, [R6+URZ], R3 ;  /* 0x00000003060075a7 */ /* 0x001064000800017f */
[----:B-1----:R-:W-:Y:S05]  /*82b0*/  @!P0 NANOSLEEP.SYNCS 0x989680 ;  /* 0x009896800000895d */ /* 0x002fea0003900000 */
[----:B------:R-:W1:Y:S02]  /*82c0*/  @!P0 SYNCS.PHASECHK.TRANS64 P0, [R6+URZ], R3 ;  /* 0x00000003060085a7 */ /* 0x000e64000800007f */
[----:B-1----:R-:W-:Y:S05]  /*82d0*/  @!P0 BRA `(.L_x_158) ;  /* 0xfffffffc00f08947 */ /* 0x002fea000383ffff */
[----:B------:R-:W-:Y:S05]  /*82e0*/  BRA `(.L_x_223) ;  /* 0xffffffe400dc7947 */ /* 0x000fea000383ffff */
.L_x_159:
[----:B0-----:R0:W1:Y:S02]  /*82f0*/  SYNCS.PHASECHK.TRANS64.TRYWAIT P0, [R7+URZ], R4 ;  /* 0x00000004070075a7 */ /* 0x001064000800017f */
[----:B-1----:R-:W-:Y:S05]  /*8300*/  @!P0 NANOSLEEP.SYNCS 0x989680 ;  /* 0x009896800000895d */ /* 0x002fea0003900000 */
[----:B------:R-:W1:Y:S02]  /*8310*/  @!P0 SYNCS.PHASECHK.TRANS64 P0, [R7+URZ], R4 ;  /* 0x00000004070085a7 */ /* 0x000e64000800007f */
[----:B-1----:R-:W-:Y:S05]  /*8320*/  @!P0 BRA `(.L_x_159) ;  /* 0xfffffffc00f08947 */ /* 0x002fea000383ffff */
[----:B------:R-:W-:Y:S05]  /*8330*/  BRA `(.L_x_224) ;  /* 0xffffffe400ec7947 */ /* 0x000fea000383ffff */
.L_x_160:
[----:B0-----:R0:W1:Y:S02]  /*8340*/  SYNCS.PHASECHK.TRANS64.TRYWAIT P0, [R6+URZ], R3 ;  /* 0x00000003060075a7 */ /* 0x001064000800017f */
[----:B-1----:R-:W-:Y:S05]  /*8350*/  @!P0 NANOSLEEP.SYNCS 0x989680 ;  /* 0x009896800000895d */ /* 0x002fea0003900000 */
[----:B------:R-:W1:Y:S02]  /*8360*/  @!P0 SYNCS.PHASECHK.TRANS64 P0, [R6+URZ], R3 ;  /* 0x00000003060085a7 */ /* 0x000e64000800007f */
[----:B-1----:R-:W-:Y:S05]  /*8370*/  @!P0 BRA `(.L_x_160) ;  /* 0xfffffffc00f08947 */ /* 0x002fea000383ffff */
[----:B------:R-:W-:Y:S05]  /*8380*/  BRA `(.L_x_225) ;  /* 0xffffffe400fc7947 */ /* 0x000fea000383ffff */
.L_x_161:
[----:B0-----:R0:W1:Y:S02]  /*8390*/  SYNCS.PHASECHK.TRANS64.TRYWAIT P0, [R7+URZ], R4 ;  /* 0x00000004070075a7 */ /* 0x001064000800017f */
[----:B-1----:R-:W-:Y:S05]  /*83a0*/  @!P0 NANOSLEEP.SYNCS 0x989680 ;  /* 0x009896800000895d */ /* 0x002fea0003900000 */
[----:B------:R-:W1:Y:S02]  /*83b0*/  @!P0 SYNCS.PHASECHK.TRANS64 P0, [R7+URZ], R4 ;  /* 0x00000004070085a7 */ /* 0x000e64000800007f */
[----:B-1----:R-:W-:Y:S05]  /*83c0*/  @!P0 BRA `(.L_x_161) ;  /* 0xfffffffc00f08947 */ /* 0x002fea000383ffff */
[----:B------:R-:W-:Y:S05]  /*83d0*/  BRA `(.L_x_226) ;  /* 0xffffffe8000c7947 */ /* 0x000fea000383ffff */
.L_x_162:
[----:B0-----:R0:W1:Y:S02]  /*83e0*/  SYNCS.PHASECHK.TRANS64.TRYWAIT P0, [R6+URZ], R3 ;  /* 0x00000003060075a7 */ /* 0x001064000800017f */
[----:B-1----:R-:W-:Y:S05]  /*83f0*/  @!P0 NANOSLEEP.SYNCS 0x989680 ;  /* 0x009896800000895d */ /* 0x002fea0003900000 */
[----:B------:R-:W1:Y:S02]  /*8400*/  @!P0 SYNCS.PHASECHK.TRANS64 P0, [R6+URZ], R3 ;  /* 0x00000003060085a7 */ /* 0x000e64000800007f */
[----:B-1----:R-:W-:Y:S05]  /*8410*/  @!P0 BRA `(.L_x_162) ;  /* 0xfffffffc00f08947 */ /* 0x002fea000383ffff */
[----:B------:R-:W-:Y:S05]  /*8420*/  BRA `(.L_x_227) ;  /* 0xffffffe8001c7947 */ /* 0x000fea000383ffff */
.L_x_163:
[----:B0-----:R0:W1:Y:S02]  /*8430*/  SYNCS.PHASECHK.TRANS64.TRYWAIT P0, [R7+URZ], R4 ;  /* 0x00000004070075a7 */ /* 0x001064000800017f */
[----:B-1----:R-:W-:Y:S05]  /*8440*/  @!P0 NANOSLEEP.SYNCS 0x989680 ;  /* 0x009896800000895d */ /* 0x002fea0003900000 */
[----:B------:R-:W1:Y:S02]  /*8450*/  @!P0 SYNCS.PHASECHK.TRANS64 P0, [R7+URZ], R4 ;  /* 0x00000004070085a7 */ /* 0x000e64000800007f */
[----:B-1----:R-:W-:Y:S05]  /*8460*/  @!P0 BRA `(.L_x_163) ;  /* 0xfffffffc00f08947 */ /* 0x002fea000383ffff */
[----:B------:R-:W-:Y:S05]  /*8470*/  BRA `(.L_x_228) ;  /* 0xffffffe8002c7947 */ /* 0x000fea000383ffff */
.L_x_164:
[----:B0-----:R0:W1:Y:S02]  /*8480*/  SYNCS.PHASECHK.TRANS64.TRYWAIT P0, [R6+URZ], R3 ;  /* 0x00000003060075a7 */ /* 0x001064000800017f */
[----:B-1----:R-:W-:Y:S05]  /*8490*/  @!P0 NANOSLEEP.SYNCS 0x989680 ;  /* 0x009896800000895d */ /* 0x002fea0003900000 */
[----:B------:R-:W1:Y:S02]  /*84a0*/  @!P0 SYNCS.PHASECHK.TRANS64 P0, [R6+URZ], R3 ;  /* 0x00000003060085a7 */ /* 0x000e64000800007f */
[----:B-1----:R-:W-:Y:S05]  /*84b0*/  @!P0 BRA `(.L_x_164) ;  /* 0xfffffffc00f08947 */ /* 0x002fea000383ffff */
[----:B------:R-:W-:Y:S05]  /*84c0*/  BRA `(.L_x_229) ;  /* 0xffffffe8003c7947 */ /* 0x000fea000383ffff */
.L_x_165:
[----:B0-----:R0:W1:Y:S02]  /*84d0*/  SYNCS.PHASECHK.TRANS64.TRYWAIT P0, [R7+URZ], R4 ;  /* 0x00000004070075a7 */ /* 0x001064000800017f */
[----:B-1----:R-:W-:Y:S05]  /*84e0*/  @!P0 NANOSLEEP.SYNCS 0x989680 ;  /* 0x009896800000895d */ /* 0x002fea0003900000 */
[----:B------:R-:W1:Y:S02]  /*84f0*/  @!P0 SYNCS.PHASECHK.TRANS64 P0, [R7+URZ], R4 ;  /* 0x00000004070085a7 */ /* 0x000e64000800007f */
[----:B-1----:R-:W-:Y:S05]  /*8500*/  @!P0 BRA `(.L_x_165) ;  /* 0xfffffffc00f08947 */ /* 0x002fea000383ffff */
[----:B------:R-:W-:Y:S05]  /*8510*/  BRA `(.L_x_230) ;  /* 0xffffffe8004c7947 */ /* 0x000fea000383ffff */
.L_x_166:
[----:B0-----:R0:W1:Y:S02]  /*8520*/  SYNCS.PHASECHK.TRANS64.TRYWAIT P0, [R6+URZ], R3 ;  /* 0x00000003060075a7 */ /* 0x001064000800017f */
[----:B-1----:R-:W-:Y:S05]  /*8530*/  @!P0 NANOSLEEP.SYNCS 0x989680 ;  /* 0x009896800000895d */ /* 0x002fea0003900000 */
[----:B------:R-:W1:Y:S02]  /*8540*/  @!P0 SYNCS.PHASECHK.TRANS64 P0, [R6+URZ], R3 ;  /* 0x00000003060085a7 */ /* 0x000e64000800007f */
[----:B-1----:R-:W-:Y:S05]  /*8550*/  @!P0 BRA `(.L_x_166) ;  /* 0xfffffffc00f08947 */ /* 0x002fea000383ffff */
[----:B------:R-:W-:Y:S05]  /*8560*/  BRA `(.L_x_231) ;  /* 0xffffffe8005c7947 */ /* 0x000fea000383ffff */
.L_x_167:
[----:B0-----:R0:W1:Y:S02]  /*8570*/  SYNCS.PHASECHK.TRANS64.TRYWAIT P0, [R7+URZ], R4 ;  /* 0x00000004070075a7 */ /* 0x001064000800017f */
[----:B-1----:R-:W-:Y:S05]  /*8580*/  @!P0 NANOSLEEP.SYNCS 0x989680 ;  /* 0x009896800000895d */ /* 0x002fea0003900000 */
[----:B------:R-:W1:Y:S02]  /*8590*/  @!P0 SYNCS.PHASECHK.TRANS64 P0, [R7+URZ], R4 ;  /* 0x00000004070085a7 */ /* 0x000e64000800007f */
[----:B-1----:R-:W-:Y:S05]  /*85a0*/  @!P0 BRA `(.L_x_167) ;  /* 0xfffffffc00f08947 */ /* 0x002fea000383ffff */
[----:B------:R-:W-:Y:S05]  /*85b0*/  BRA `(.L_x_232) ;  /* 0xffffffe8006c7947 */ /* 0x000fea000383ffff */
.L_x_168:
[----:B0-----:R0:W1:Y:S02]  /*85c0*/  SYNCS.PHASECHK.TRANS64.TRYWAIT P0, [R6+URZ], R3 ;  /* 0x00000003060075a7 */ /* 0x001064000800017f */
[----:B-1----:R-:W-:Y:S05]  /*85d0*/  @!P0 NANOSLEEP.SYNCS 0x989680 ;  /* 0x009896800000895d */ /* 0x002fea0003900000 */
[----:B------:R-:W1:Y:S02]  /*85e0*/  @!P0 SYNCS.PHASECHK.TRANS64 P0, [R6+URZ], R3 ;  /* 0x00000003060085a7 */ /* 0x000e64000800007f */
[----:B-1----:R-:W-:Y:S05]  /*85f0*/  @!P0 BRA `(.L_x_168) ;  /* 0xfffffffc00f08947 */ /* 0x002fea000383ffff */
[----:B------:R-:W-:Y:S05]  /*8600*/  BRA `(.L_x_233) ;  /* 0xffffffe8007c7947 */ /* 0x000fea000383ffff */
.L_x_169:
[----:B0-----:R0:W1:Y:S02]  /*8610*/  SYNCS.PHASECHK.TRANS64.TRYWAIT P0, [R7+URZ], R4 ;  /* 0x00000004070075a7 */ /* 0x001064000800017f */
[----:B-1----:R-:W-:Y:S05]  /*8620*/  @!P0 NANOSLEEP.SYNCS 0x989680 ;  /* 0x009896800000895d */ /* 0x002fea0003900000 */
[----:B------:R-:W1:Y:S02]  /*8630*/  @!P0 SYNCS.PHASECHK.TRANS64 P0, [R7+URZ], R4 ;  /* 0x00000004070085a7 */ /* 0x000e64000800007f */
[----:B-1----:R-:W-:Y:S05]  /*8640*/  @!P0 BRA `(.L_x_169) ;  /* 0xfffffffc00f08947 */ /* 0x002fea000383ffff */
[----:B------:R-:W-:Y:S05]  /*8650*/  BRA `(.L_x_234) ;  /* 0xffffffe8008c7947 */ /* 0x000fea000383ffff */
.L_x_170:
[----:B0-----:R0:W1:Y:S02]  /*8660*/  SYNCS.PHASECHK.TRANS64.TRYWAIT P0, [R6+URZ], R3 ;  /* 0x00000003060075a7 */ /* 0x001064000800017f */
[----:B-1----:R-:W-:Y:S05]  /*8670*/  @!P0 NANOSLEEP.SYNCS 0x989680 ;  /* 0x009896800000895d */ /* 0x002fea0003900000 */
[----:B------:R-:W1:Y:S02]  /*8680*/  @!P0 SYNCS.PHASECHK.TRANS64 P0, [R6+URZ], R3 ;  /* 0x00000003060085a7 */ /* 0x000e64000800007f */
[----:B-1----:R-:W-:Y:S05]  /*8690*/  @!P0 BRA `(.L_x_170) ;  /* 0xfffffffc00f08947 */ /* 0x002fea000383ffff */
[----:B------:R-:W-:Y:S05]  /*86a0*/  BRA `(.L_x_235) ;  /* 0xffffffe8009c7947 */ /* 0x000fea000383ffff */
.L_x_171:
[----:B0-----:R0:W1:Y:S02]  /*86b0*/  SYNCS.PHASECHK.TRANS64.TRYWAIT P0, [R7+URZ], R4 ;  /* 0x00000004070075a7 */ /* 0x001064000800017f */
[----:B-1----:R-:W-:Y:S05]  /*86c0*/  @!P0 NANOSLEEP.SYNCS 0x989680 ;  /* 0x009896800000895d */ /* 0x002fea0003900000 */
[----:B------:R-:W1:Y:S02]  /*86d0*/  @!P0 SYNCS.PHASECHK.TRANS64 P0, [R7+URZ], R4 ;  /* 0x00000004070085a7 */ /* 0x000e64000800007f */
[----:B-1----:R-:W-:Y:S05]  /*86e0*/  @!P0 BRA `(.L_x_171) ;  /* 0xfffffffc00f08947 */ /* 0x002fea000383ffff */
[----:B------:R-:W-:Y:S05]  /*86f0*/  BRA `(.L_x_236) ;  /* 0xffffffe800ac7947 */ /* 0x000fea000383ffff */
.L_x_172:
[----:B0-----:R0:W1:Y:S02]  /*8700*/  SYNCS.PHASECHK.TRANS64.TRYWAIT P0, [R6+URZ], R3 ;  /* 0x00000003060075a7 */ /* 0x001064000800017f */
[----:B-1----:R-:W-:Y:S05]  /*8710*/  @!P0 NANOSLEEP.SYNCS 0x989680 ;  /* 0x009896800000895d */ /* 0x002fea0003900000 */
[----:B------:R-:W1:Y:S02]  /*8720*/  @!P0 SYNCS.PHASECHK.TRANS64 P0, [R6+URZ], R3 ;  /* 0x00000003060085a7 */ /* 0x000e64000800007f */
[----:B-1----:R-:W-:Y:S05]  /*8730*/  @!P0 BRA `(.L_x_172) ;  /* 0xfffffffc00f08947 */ /* 0x002fea000383ffff */
[----:B------:R-:W-:Y:S05]  /*8740*/  BRA `(.L_x_237) ;  /* 0xffffffe800bc7947 */ /* 0x000fea000383ffff */
.L_x_173:
[----:B0-----:R0:W1:Y:S02]  /*8750*/  SYNCS.PHASECHK.TRANS64.TRYWAIT P0, [R7+URZ], R4 ;  /* 0x00000004070075a7 */ /* 0x001064000800017f */
[----:B-1----:R-:W-:Y:S05]  /*8760*/  @!P0 NANOSLEEP.SYNCS 0x989680 ;  /* 0x009896800000895d */ /* 0x002fea0003900000 */
[----:B------:R-:W1:Y:S02]  /*8770*/  @!P0 SYNCS.PHASECHK.TRANS64 P0, [R7+URZ], R4 ;  /* 0x00000004070085a7 */ /* 0x000e64000800007f */
[----:B-1----:R-:W-:Y:S05]  /*8780*/  @!P0 BRA `(.L_x_173) ;  /* 0xfffffffc00f08947 */ /* 0x002fea000383ffff */
[----:B------:R-:W-:Y:S05]  /*8790*/  BRA `(.L_x_238) ;  /* 0xffffffe800cc7947 */ /* 0x000fea000383ffff */
.L_x_174:
[----:B0-----:R0:W1:Y:S02]  /*87a0*/  SYNCS.PHASECHK.TRANS64.TRYWAIT P0, [R6+URZ], R3 ;  /* 0x00000003060075a7 */ /* 0x001064000800017f */
[----:B-1----:R-:W-:Y:S05]  /*87b0*/  @!P0 NANOSLEEP.SYNCS 0x989680 ;  /* 0x009896800000895d */ /* 0x002fea0003900000 */
[----:B------:R-:W1:Y:S02]  /*87c0*/  @!P0 SYNCS.PHASECHK.TRANS64 P0, [R6+URZ], R3 ;  /* 0x00000003060085a7 */ /* 0x000e64000800007f */
[----:B-1----:R-:W-:Y:S05]  /*87d0*/  @!P0 BRA `(.L_x_174) ;  /* 0xfffffffc00f08947 */ /* 0x002fea000383ffff */
[----:B------:R-:W-:Y:S05]  /*87e0*/  BRA `(.L_x_239) ;  /* 0xffffffe800dc7947 */ /* 0x000fea000383ffff */
.L_x_175:
[----:B-1----:R1:W2:Y:S02]  /*87f0*/  SYNCS.PHASECHK.TRANS64.TRYWAIT P0, [R7+URZ], R4 ;  /* 0x00000004070075a7 */ /* 0x0022a4000800017f */
[----:B--2---:R-:W-:Y:S05]  /*8800*/  @!P0 NANOSLEEP.SYNCS 0x989680 ;  /* 0x009896800000895d */ /* 0x004fea0003900000 */
[----:B------:R-:W2:Y:S02]  /*8810*/  @!P0 SYNCS.PHASECHK.TRANS64 P0, [R7+URZ], R4 ;  /* 0x00000004070085a7 */ /* 0x000ea4000800007f */
[----:B--2---:R-:W-:Y:S05]  /*8820*/  @!P0 BRA `(.L_x_175) ;  /* 0xfffffffc00f08947 */ /* 0x004fea000383ffff */
[----:B------:R-:W-:Y:S05]  /*8830*/  BRA `(.L_x_240) ;  /* 0xffffffe800e47947 */ /* 0x000fea000383ffff */
.L_x_241:
[----:B------:R-:W-:-:S00]  /*8840*/  BRA `(.L_x_241) ;  /* 0xfffffffc00fc7947 */ /* 0x000fc0000383ffff */
[----:B------:R-:W-:-:S00]  /*8850*/  NOP ;  /* 0x0000000000007918 */ /* 0x000fc00000000000 */
        /* <DEDUP_REMOVED lines=10> */
.L_x_242:


//--------------------- .nv.global.init           --------------------------
	.section	.nv.global.init,"aw",@progbits
.nv.global.init:
	.type		$str$22,@object
	.size		$str$22,($str$23 - $str$22)
$str$22:
        /*0000*/ 	.byte	0x6b, 0x5f, 0x74, 0x69, 0x6c, 0x65, 0x5f, 0x63, 0x6f, 0x75, 0x6e, 0x74, 0x20, 0x3e, 0x3d, 0x20
        /*0010*/ 	.byte	0x31, 0x00
	.type		$str$23,@object
	.size		$str$23,(__unnamed_1 - $str$23)
$str$23:
        /*0012*/ 	.byte	0x2f, 0x74, 0x6d, 0x70, 0x2f, 0x63, 0x75, 0x74, 0x6c, 0x61, 0x73, 0x73, 0x5f, 0x73, 0x77, 0x65
        /*0022*/ 	.byte	0x65, 0x70, 0x5f, 0x73, 0x72, 0x63, 0x2f, 0x69, 0x6e, 0x63, 0x6c, 0x75, 0x64, 0x65, 0x2f, 0x63
        /*0032*/ 	.byte	0x75, 0x74, 0x6c, 0x61, 0x73, 0x73, 0x2f, 0x67, 0x65, 0x6d, 0x6d, 0x2f, 0x63, 0x6f, 0x6c, 0x6c
        /*0042*/ 	.byte	0x65, 0x63, 0x74, 0x69, 0x76, 0x65, 0x2f, 0x73, 0x6d, 0x39, 0x30, 0x5f, 0x6d, 0x6d, 0x61, 0x5f
        /*0052*/ 	.byte	0x74, 0x6d, 0x61, 0x5f, 0x67, 0x6d, 0x6d, 0x61, 0x5f, 0x73, 0x73, 0x5f, 0x77, 0x61, 0x72, 0x70
        /*0062*/ 	.byte	0x73, 0x70, 0x65, 0x63, 0x69, 0x61, 0x6c, 0x69, 0x7a, 0x65, 0x64, 0x2e, 0x68, 0x70, 0x70, 0x00
	.type		__unnamed_1,@object
	.size		__unnamed_1,(.L_0 - __unnamed_1)
__unnamed_1:
        /*0072*/ 	.byte	0x76, 0x6f, 0x69, 0x64, 0x20, 0x63, 0x75, 0x74, 0x6c, 0x61, 0x73, 0x73, 0x3a, 0x3a, 0x67, 0x65
        /* <DEDUP_REMOVED lines=171> */
        /*0b32*/ 	.byte	0x64, 0x65, 0x6e, 0x74, 0x69, 0x74, 0x79, 0x5d, 0x00
.L_0:


//--------------------- .nv.shared._ZN7cutlass13device_kernelINS_4gemm6kernel13GemmUniversalIN4cute5tupleIJiiiiEEENS1_10collective13CollectiveMmaINS1_34MainloopSm90TmaGmmaWarpSpecializedILi56ENS5_IJNS4_1CILi1EEESB_SB_EEENS1_32KernelTmaWarpSpecializedPingpongEEENS5_IJNSA_ILi64EEESF_NSA_ILi32EEEEEEaNS5_IJlSB_lEEEaSI_NS4_8TiledMMAINS4_8MMA_AtomIJNS4_4SM904GMMA26MMA_64x64x32_S32S8S8_SS_TNEEEENS4_6LayoutISC_NS5_IJNSA_ILi0EEESQ_SQ_EEEEENS5_IJNS4_10UnderscoreEST_ST_EEEEENS4_13SM90_TMA_LOADENS4_14ComposedLayoutINS4_7SwizzleILi1ELi4ELi3EEENS4_18smem_ptr_flag_bitsILi8EEENSP_INS5_IJNSA_ILi8EEESG_EEENS5_IJSG_SB_EEEEEEEvNS4_8identityESW_S16_vS17_EENS_8epilogue10collective6detail29Sm90TmaWarpSpecializedAdapterINS1A_15DefaultEpilogueIaSI_SI_NS19_6thread17LinearCombinationIaLi1EiiLNS1E_9ScaleType4KindE0ELNS_15FloatRoundStyleE2EaEENS1_15EpilogueDefaultEEEEEvvEEEEvNT_6ParamsE --------------------------
	.section	.nv.shared._ZN7cutlass13device_kernelINS_4gemm6kernel13GemmUniversalIN4cute5tupleIJiiiiEEENS1_10collective13CollectiveMmaINS1_34MainloopSm90TmaGmmaWarpSpecializedILi56ENS5_IJNS4_1CILi1EEESB_SB_EEENS1_32KernelTmaWarpSpecializedPingpongEEENS5_IJNSA_ILi64EEESF_NSA_ILi32EEEEEEaNS5_IJlSB_lEEEaSI_NS4_8TiledMMAINS4_8MMA_AtomIJNS4_4SM904GMMA26MMA_64x64x32_S32S8S8_SS_TNEEEENS4_6LayoutISC_NS5_IJNSA_ILi0EEESQ_SQ_EEEEENS5_IJNS4_10UnderscoreEST_ST_EEEEENS4_13SM90_TMA_LOADENS4_14ComposedLayoutINS4_7SwizzleILi1ELi4ELi3EEENS4_18smem_ptr_flag_bitsILi8EEENSP_INS5_IJNSA_ILi8EEESG_EEENS5_IJSG_SB_EEEEEEEvNS4_8identityESW_S16_vS17_EENS_8epilogue10collective6detail29Sm90TmaWarpSpecializedAdapterINS1A_15DefaultEpilogueIaSI_SI_NS19_6thread17LinearCombinationIaLi1EiiLNS1E_9ScaleType4KindE0ELNS_15FloatRoundStyleE2EaEENS1_15EpilogueDefaultEEEEEvvEEEEvNT_6ParamsE,"aw",@nobits
	.sectionflags	@""
	.align	16
	.zero		1024


//--------------------- .nv.shared.reserved.0     --------------------------
	.section	.nv.shared.reserved.0,"aw",@nobits
	.weak		__nv_reservedSMEM_offset_0_alias
	.size		__nv_reservedSMEM_offset_0_alias, 0, 0
	.other		__nv_reservedSMEM_offset_0_alias,@"STO_CUDA_RESERVED_SHARED STV_DEFAULT"
__nv_reservedSMEM_offset_0_alias:
	.zero		0


//--------------------- .nv.global                --------------------------
	.section	.nv.global,"aw",@nobits
.nv.global:
	.type		_ZN40_INTERNAL_f1a5f35b_4_k_cu_8fc22b6d_303854cute1_E,@object
	.size		_ZN40_INTERNAL_f1a5f35b_4_k_cu_8fc22b6d_303854cute1_E,(_ZN40_INTERNAL_f1a5f35b_4_k_cu_8fc22b6d_303854cuda3std3__45__cpo6cbeginE - _ZN40_INTERNAL_f1a5f35b_4_k_cu_8fc22b6d_303854cute1_E)
_ZN40_INTERNAL_f1a5f35b_4_k_cu_8fc22b6d_303854cute1_E:
	.zero		1
	.type		_ZN40_INTERNAL_f1a5f35b_4_k_cu_8fc22b6d_303854cuda3std3__45__cpo6cbeginE,@object
	.size		_ZN40_INTERNAL_f1a5f35b_4_k_cu_8fc22b6d_303854cuda3std3__45__cpo6cbeginE,(_ZN40_INTERNAL_f1a5f35b_4_k_cu_8fc22b6d_303854cuda3std3__48in_placeE - _ZN40_INTERNAL_f1a5f35b_4_k_cu_8fc22b6d_303854cuda3std3__45__cpo6cbeginE)
_ZN40_INTERNAL_f1a5f35b_4_k_cu_8fc22b6d_303854cuda3std3__45__cpo6cbeginE:
	.zero		1
	.type		_ZN40_INTERNAL_f1a5f35b_4_k_cu_8fc22b6d_303854cuda3std3__48in_placeE,@object
	.size		_ZN40_INTERNAL_f1a5f35b_4_k_cu_8fc22b6d_303854cuda3std3__48in_placeE,(_ZN40_INTERNAL_f1a5f35b_4_k_cu_8fc22b6d_303854cuda3std6ranges3__45__cpo9iter_moveE - _ZN40_INTERNAL_f1a5f35b_4_k_cu_8fc22b6d_303854cuda3std3__48in_placeE)
_ZN40_INTERNAL_f1a5f35b_4_k_cu_8fc22b6d_303854cuda3std3__48in_placeE:
	.zero		1
	.type		_ZN40_INTERNAL_f1a5f35b_4_k_cu_8fc22b6d_303854cuda3std6ranges3__45__cpo9iter_moveE,@object
	.size		_ZN40_INTERNAL_f1a5f35b_4_k_cu_8fc22b6d_303854cuda3std6ranges3__45__cpo9iter_moveE,(_ZN40_INTERNAL_f1a5f35b_4_k_cu_8fc22b6d_303854cuda3std3__45__cpo5beginE - _ZN40_INTERNAL_f1a5f35b_4_k_cu_8fc22b6d_303854cuda3std6ranges3__45__cpo9iter_moveE)
_ZN40_INTERNAL_f1a5f35b_4_k_cu_8fc22b6d_303854cuda3std6ranges3__45__cpo9iter_moveE:
	.zero		1
	.type		_ZN40_INTERNAL_f1a5f35b_4_k_cu_8fc22b6d_303854cuda3std3__45__cpo5beginE,@object
	.size		_ZN40_INTERNAL_f1a5f35b_4_k_cu_8fc22b6d_303854cuda3std3__45__cpo5beginE,(_ZN40_INTERNAL_f1a5f35b_4_k_cu_8fc22b6d_303854cuda3std3__442_GLOBAL__N__f1a5f35b_4_k_cu_8fc22b6d_303856ignoreE - _ZN40_INTERNAL_f1a5f35b_4_k_cu_8fc22b6d_303854cuda3std3__45__cpo5beginE)
_ZN40_INTERNAL_f1a5f35b_4_k_cu_8fc22b6d_303854cuda3std3__45__cpo5beginE:
	.zero		1
	.type		_ZN40_INTERNAL_f1a5f35b_4_k_cu_8fc22b6d_303854cuda3std3__442_GLOBAL__N__f1a5f35b_4_k_cu_8fc22b6d_303856ignoreE,@object
	.size		_ZN40_INTERNAL_f1a5f35b_4_k_cu_8fc22b6d_303854cuda3std3__442_GLOBAL__N__f1a5f35b_4_k_cu_8fc22b6d_303856ignoreE,(_ZN40_INTERNAL_f1a5f35b_4_k_cu_8fc22b6d_303854cute7productE - _ZN40_INTERNAL_f1a5f35b_4_k_cu_8fc22b6d_303854cuda3std3__442_GLOBAL__N__f1a5f35b_4_k_cu_8fc22b6d_303856ignoreE)
_ZN40_INTERNAL_f1a5f35b_4_k_cu_8fc22b6d_303854cuda3std3__442_GLOBAL__N__f1a5f35b_4_k_cu_8fc22b6d_303856ignoreE:
	.zero		1
	.type		_ZN40_INTERNAL_f1a5f35b_4_k_cu_8fc22b6d_303854cute7productE,@object
	.size		_ZN40_INTERNAL_f1a5f35b_4_k_cu_8fc22b6d_303854cute7productE,(_ZN40_INTERNAL_f1a5f35b_4_k_cu_8fc22b6d_303854cuda3std3__45__cpo3endE - _ZN40_INTERNAL_f1a5f35b_4_k_cu_8fc22b6d_303854cute7productE)
_ZN40_INTERNAL_f1a5f35b_4_k_cu_8fc22b6d_303854cute7productE:
	.zero		1
	.type		_ZN40_INTERNAL_f1a5f35b_4_k_cu_8fc22b6d_303854cuda3std3__45__cpo3endE,@object
	.size		_ZN40_INTERNAL_f1a5f35b_4_k_cu_8fc22b6d_303854cuda3std3__45__cpo3endE,(_ZN40_INTERNAL_f1a5f35b_4_k_cu_8fc22b6d_303854cuda3std3__419piecewise_constructE - _ZN40_INTERNAL_f1a5f35b_4_k_cu_8fc22b6d_303854cuda3std3__45__cpo3endE)
_ZN40_INTERNAL_f1a5f35b_4_k_cu_8fc22b6d_303854cuda3std3__45__cpo3endE:
	.zero		1
	.type		_ZN40_INTERNAL_f1a5f35b_4_k_cu_8fc22b6d_303854cuda3std3__419piecewise_constructE,@object
	.size		_ZN40_INTERNAL_f1a5f35b_4_k_cu_8fc22b6d_303854cuda3std3__419piecewise_constructE,(_ZN40_INTERNAL_f1a5f35b_4_k_cu_8fc22b6d_303854cuda3std3__45__cpo4cendE - _ZN40_INTERNAL_f1a5f35b_4_k_cu_8fc22b6d_303854cuda3std3__419piecewise_constructE)
_ZN40_INTERNAL_f1a5f35b_4_k_cu_8fc22b6d_303854cuda3std3__419piecewise_constructE:
	.zero		1
	.type		_ZN40_INTERNAL_f1a5f35b_4_k_cu_8fc22b6d_303854cuda3std3__45__cpo4cendE,@object
	.size		_ZN40_INTERNAL_f1a5f35b_4_k_cu_8fc22b6d_303854cuda3std3__45__cpo4cendE,(_ZN40_INTERNAL_f1a5f35b_4_k_cu_8fc22b6d_303854cuda3std6ranges3__45__cpo4swapE - _ZN40_INTERNAL_f1a5f35b_4_k_cu_8fc22b6d_303854cuda3std3__45__cpo4cendE)
_ZN40_INTERNAL_f1a5f35b_4_k_cu_8fc22b6d_303854cuda3std3__45__cpo4cendE:
	.zero		1
	.type		_ZN40_INTERNAL_f1a5f35b_4_k_cu_8fc22b6d_303854cuda3std6ranges3__45__cpo4swapE,@object
	.size		_ZN40_INTERNAL_f1a5f35b_4_k_cu_8fc22b6d_303854cuda3std6ranges3__45__cpo4swapE,(.L_8 - _ZN40_INTERNAL_f1a5f35b_4_k_cu_8fc22b6d_303854cuda3std6ranges3__45__cpo4swapE)
_ZN40_INTERNAL_f1a5f35b_4_k_cu_8fc22b6d_303854cuda3std6ranges3__45__cpo4swapE:
	.zero		1
.L_8:


//--------------------- .nv.constant0._ZN7cutlass13device_kernelINS_4gemm6kernel13GemmUniversalIN4cute5tupleIJiiiiEEENS1_10collective13CollectiveMmaINS1_34MainloopSm90TmaGmmaWarpSpecializedILi56ENS5_IJNS4_1CILi1EEESB_SB_EEENS1_32KernelTmaWarpSpecializedPingpongEEENS5_IJNSA_ILi64EEESF_NSA_ILi32EEEEEEaNS5_IJlSB_lEEEaSI_NS4_8TiledMMAINS4_8MMA_AtomIJNS4_4SM904GMMA26MMA_64x64x32_S32S8S8_SS_TNEEEENS4_6LayoutISC_NS5_IJNSA_ILi0EEESQ_SQ_EEEEENS5_IJNS4_10UnderscoreEST_ST_EEEEENS4_13SM90_TMA_LOADENS4_14ComposedLayoutINS4_7SwizzleILi1ELi4ELi3EEENS4_18smem_ptr_flag_bitsILi8EEENSP_INS5_IJNSA_ILi8EEESG_EEENS5_IJSG_SB_EEEEEEEvNS4_8identityESW_S16_vS17_EENS_8epilogue10collective6detail29Sm90TmaWarpSpecializedAdapterINS1A_15DefaultEpilogueIaSI_SI_NS19_6thread17LinearCombinationIaLi1EiiLNS1E_9ScaleType4KindE0ELNS_15FloatRoundStyleE2EaEENS1_15EpilogueDefaultEEEEEvvEEEEvNT_6ParamsE --------------------------
	.section	.nv.constant0._ZN7cutlass13device_kernelINS_4gemm6kernel13GemmUniversalIN4cute5tupleIJiiiiEEENS1_10collective13CollectiveMmaINS1_34MainloopSm90TmaGmmaWarpSpecializedILi56ENS5_IJNS4_1CILi1EEESB_SB_EEENS1_32KernelTmaWarpSpecializedPingpongEEENS5_IJNSA_ILi64EEESF_NSA_ILi32EEEEEEaNS5_IJlSB_lEEEaSI_NS4_8TiledMMAINS4_8MMA_AtomIJNS4_4SM904GMMA26MMA_64x64x32_S32S8S8_SS_TNEEEENS4_6LayoutISC_NS5_IJNSA_ILi0EEESQ_SQ_EEEEENS5_IJNS4_10UnderscoreEST_ST_EEEEENS4_13SM90_TMA_LOADENS4_14ComposedLayoutINS4_7SwizzleILi1ELi4ELi3EEENS4_18smem_ptr_flag_bitsILi8EEENSP_INS5_IJNSA_ILi8EEESG_EEENS5_IJSG_SB_EEEEEEEvNS4_8identityESW_S16_vS17_EENS_8epilogue10collective6detail29Sm90TmaWarpSpecializedAdapterINS1A_15DefaultEpilogueIaSI_SI_NS19_6thread17LinearCombinationIaLi1EiiLNS1E_9ScaleType4KindE0ELNS_15FloatRoundStyleE2EaEENS1_15EpilogueDefaultEEEEEvvEEEEvNT_6ParamsE,"a",@progbits
	.sectionflags	@""
	.align	4
.nv.constant0._ZN7cutlass13device_kernelINS_4gemm6kernel13GemmUniversalIN4cute5tupleIJiiiiEEENS1_10collective13CollectiveMmaINS1_34MainloopSm90TmaGmmaWarpSpecializedILi56ENS5_IJNS4_1CILi1EEESB_SB_EEENS1_32KernelTmaWarpSpecializedPingpongEEENS5_IJNSA_ILi64EEESF_NSA_ILi32EEEEEEaNS5_IJlSB_lEEEaSI_NS4_8TiledMMAINS4_8MMA_AtomIJNS4_4SM904GMMA26MMA_64x64x32_S32S8S8_SS_TNEEEENS4_6LayoutISC_NS5_IJNSA_ILi0EEESQ_SQ_EEEEENS5_IJNS4_10UnderscoreEST_ST_EEEEENS4_13SM90_TMA_LOADENS4_14ComposedLayoutINS4_7SwizzleILi1ELi4ELi3EEENS4_18smem_ptr_flag_bitsILi8EEENSP_INS5_IJNSA_ILi8EEESG_EEENS5_IJSG_SB_EEEEEEEvNS4_8identityESW_S16_vS17_EENS_8epilogue10collective6detail29Sm90TmaWarpSpecializedAdapterINS1A_15DefaultEpilogueIaSI_SI_NS19_6thread17LinearCombinationIaLi1EiiLNS1E_9ScaleType4KindE0ELNS_15FloatRoundStyleE2EaEENS1_15EpilogueDefaultEEEEEvvEEEEvNT_6ParamsE:
	.zero		1664


//--------------------- SYMBOLS --------------------------

	.type		.nv.reservedSmem.offset0,@object
	.size		.nv.reservedSmem.offset0,0x4
	.type		__assertfail,@function
